//
// Generated by NVIDIA NVVM Compiler
//
// Compiler Build ID: CL-36424714
// Cuda compilation tools, release 13.0, V13.0.88
// Based on NVVM 20.0.0
//

.version 9.0
.target sm_100
.address_size 64

	// .globl	_Z10matrixMultPfS_S_i
.global .align 4 .b8 precalc_xorwow_matrix[102400];
.global .align 4 .b8 precalc_xorwow_offset_matrix[102400];
.global .align 4 .b8 mrg32k3aM1[2304];
.global .align 4 .b8 mrg32k3aM2[2304];
.global .align 4 .b8 mrg32k3aM1SubSeq[2016];
.global .align 4 .b8 mrg32k3aM2SubSeq[2016];
.global .align 4 .b8 mrg32k3aM1Seq[2304];
.global .align 4 .b8 mrg32k3aM2Seq[2304];
.const .align 8 .b8 __cr_lgamma_table[72];
// _ZZ10matrixMultPfS_S_iE4ds_M has been demoted
// _ZZ10matrixMultPfS_S_iE4ds_N has been demoted

.visible .entry _Z10matrixMultPfS_S_i(
	.param .u64 .ptr .align 1 _Z10matrixMultPfS_S_i_param_0,
	.param .u64 .ptr .align 1 _Z10matrixMultPfS_S_i_param_1,
	.param .u64 .ptr .align 1 _Z10matrixMultPfS_S_i_param_2,
	.param .u32 _Z10matrixMultPfS_S_i_param_3
)
{
	.reg .pred 	%p<10>;
	.reg .b32 	%r<55>;
	.reg .b32 	%f<98>;
	.reg .b64 	%rd<50>;
	// demoted variable
	.shared .align 4 .b8 _ZZ10matrixMultPfS_S_iE4ds_M[4];
	// demoted variable
	.shared .align 4 .b8 _ZZ10matrixMultPfS_S_iE4ds_N[4];
	ld.param.u64 	%rd8, [_Z10matrixMultPfS_S_i_param_0];
	ld.param.u64 	%rd9, [_Z10matrixMultPfS_S_i_param_1];
	ld.param.u32 	%r26, [_Z10matrixMultPfS_S_i_param_3];
	cvta.to.global.u64 	%rd1, %rd9;
	cvta.to.global.u64 	%rd2, %rd8;
	mov.u32 	%r27, %ctaid.x;
	mov.u32 	%r28, %ctaid.y;
	mov.u32 	%r1, %tid.x;
	mov.u32 	%r2, %tid.y;
	mov.u32 	%r29, %ntid.y;
	mad.lo.s32 	%r3, %r28, %r29, %r2;
	mov.u32 	%r30, %ntid.x;
	mad.lo.s32 	%r4, %r27, %r30, %r1;
	setp.lt.s32 	%p1, %r26, 1;
	mov.f32 	%f97, 0f00000000;
	@%p1 bra 	$L__BB0_12;
	mad.lo.s32 	%r5, %r26, %r3, %r1;
	shl.b32 	%r32, %r2, 2;
	mov.u32 	%r33, _ZZ10matrixMultPfS_S_iE4ds_M;
	add.s32 	%r6, %r33, %r32;
	shl.b32 	%r34, %r1, 2;
	add.s32 	%r7, %r6, %r34;
	mov.u32 	%r35, _ZZ10matrixMultPfS_S_iE4ds_N;
	add.s32 	%r9, %r35, %r34;
	add.s32 	%r8, %r9, %r32;
	and.b32  	%r10, %r26, 7;
	setp.lt.u32 	%p2, %r26, 8;
	mov.f32 	%f97, 0f00000000;
	mov.b32 	%r53, 0;
	@%p2 bra 	$L__BB0_4;
	and.b32  	%r36, %r26, 2147483640;
	neg.s32 	%r51, %r36;
	mul.wide.u32 	%rd10, %r26, 4;
	add.s64 	%rd3, %rd1, %rd10;
	mad.lo.s32 	%r50, %r2, %r26, %r4;
	mul.wide.u32 	%rd11, %r26, 8;
	add.s64 	%rd4, %rd1, %rd11;
	mul.wide.u32 	%rd12, %r26, 12;
	add.s64 	%rd5, %rd1, %rd12;
	mul.wide.u32 	%rd13, %r26, 20;
	add.s64 	%rd6, %rd1, %rd13;
	mov.f32 	%f97, 0f00000000;
	mul.wide.u32 	%rd18, %r26, 16;
	mov.u32 	%r49, %r5;
$L__BB0_3:
	.pragma "nounroll";
	and.b32  	%r53, %r26, 2147483640;
	mul.wide.s32 	%rd14, %r50, 4;
	add.s64 	%rd15, %rd3, %rd14;
	add.s64 	%rd16, %rd4, %rd14;
	add.s64 	%rd17, %rd5, %rd14;
	add.s64 	%rd19, %rd1, %rd14;
	add.s64 	%rd20, %rd19, %rd18;
	add.s64 	%rd21, %rd6, %rd14;
	mul.wide.u32 	%rd22, %r26, 24;
	add.s64 	%rd23, %rd19, %rd22;
	mul.wide.u32 	%rd24, %r26, 28;
	add.s64 	%rd25, %rd19, %rd24;
	mul.wide.s32 	%rd26, %r49, 4;
	add.s64 	%rd27, %rd2, %rd26;
	ld.global.f32 	%f17, [%rd27];
	st.shared.f32 	[%r7], %f17;
	ld.global.f32 	%f18, [%rd19];
	st.shared.f32 	[%r8], %f18;
	bar.sync 	0;
	ld.shared.f32 	%f19, [%r6];
	ld.shared.f32 	%f20, [%r9];
	fma.rn.f32 	%f21, %f19, %f20, %f97;
	bar.sync 	0;
	ld.global.f32 	%f22, [%rd27+4];
	st.shared.f32 	[%r7], %f22;
	ld.global.f32 	%f23, [%rd15];
	st.shared.f32 	[%r8], %f23;
	bar.sync 	0;
	ld.shared.f32 	%f24, [%r6];
	ld.shared.f32 	%f25, [%r9];
	fma.rn.f32 	%f26, %f24, %f25, %f21;
	bar.sync 	0;
	ld.global.f32 	%f27, [%rd27+8];
	st.shared.f32 	[%r7], %f27;
	ld.global.f32 	%f28, [%rd16];
	st.shared.f32 	[%r8], %f28;
	bar.sync 	0;
	ld.shared.f32 	%f29, [%r6];
	ld.shared.f32 	%f30, [%r9];
	fma.rn.f32 	%f31, %f29, %f30, %f26;
	bar.sync 	0;
	ld.global.f32 	%f32, [%rd27+12];
	st.shared.f32 	[%r7], %f32;
	ld.global.f32 	%f33, [%rd17];
	st.shared.f32 	[%r8], %f33;
	bar.sync 	0;
	ld.shared.f32 	%f34, [%r6];
	ld.shared.f32 	%f35, [%r9];
	fma.rn.f32 	%f36, %f34, %f35, %f31;
	bar.sync 	0;
	ld.global.f32 	%f37, [%rd27+16];
	st.shared.f32 	[%r7], %f37;
	ld.global.f32 	%f38, [%rd20];
	st.shared.f32 	[%r8], %f38;
	bar.sync 	0;
	ld.shared.f32 	%f39, [%r6];
	ld.shared.f32 	%f40, [%r9];
	fma.rn.f32 	%f41, %f39, %f40, %f36;
	bar.sync 	0;
	ld.global.f32 	%f42, [%rd27+20];
	st.shared.f32 	[%r7], %f42;
	ld.global.f32 	%f43, [%rd21];
	st.shared.f32 	[%r8], %f43;
	bar.sync 	0;
	ld.shared.f32 	%f44, [%r6];
	ld.shared.f32 	%f45, [%r9];
	fma.rn.f32 	%f46, %f44, %f45, %f41;
	bar.sync 	0;
	ld.global.f32 	%f47, [%rd27+24];
	st.shared.f32 	[%r7], %f47;
	ld.global.f32 	%f48, [%rd23];
	st.shared.f32 	[%r8], %f48;
	bar.sync 	0;
	ld.shared.f32 	%f49, [%r6];
	ld.shared.f32 	%f50, [%r9];
	fma.rn.f32 	%f51, %f49, %f50, %f46;
	bar.sync 	0;
	ld.global.f32 	%f52, [%rd27+28];
	st.shared.f32 	[%r7], %f52;
	ld.global.f32 	%f53, [%rd25];
	st.shared.f32 	[%r8], %f53;
	bar.sync 	0;
	ld.shared.f32 	%f54, [%r6];
	ld.shared.f32 	%f55, [%r9];
	fma.rn.f32 	%f97, %f54, %f55, %f51;
	bar.sync 	0;
	add.s32 	%r51, %r51, 8;
	shl.b32 	%r37, %r26, 3;
	add.s32 	%r50, %r50, %r37;
	add.s32 	%r49, %r49, 8;
	setp.ne.s32 	%p3, %r51, 0;
	@%p3 bra 	$L__BB0_3;
$L__BB0_4:
	setp.eq.s32 	%p4, %r10, 0;
	@%p4 bra 	$L__BB0_12;
	and.b32  	%r21, %r26, 3;
	setp.lt.u32 	%p5, %r10, 4;
	@%p5 bra 	$L__BB0_7;
	add.s32 	%r38, %r5, %r53;
	mul.wide.s32 	%rd28, %r38, 4;
	add.s64 	%rd29, %rd2, %rd28;
	ld.global.f32 	%f57, [%rd29];
	st.shared.f32 	[%r7], %f57;
	add.s32 	%r39, %r53, %r2;
	mad.lo.s32 	%r40, %r39, %r26, %r4;
	mul.wide.s32 	%rd30, %r40, 4;
	add.s64 	%rd31, %rd1, %rd30;
	ld.global.f32 	%f58, [%rd31];
	st.shared.f32 	[%r8], %f58;
	bar.sync 	0;
	ld.shared.f32 	%f59, [%r6];
	ld.shared.f32 	%f60, [%r9];
	fma.rn.f32 	%f61, %f59, %f60, %f97;
	bar.sync 	0;
	ld.global.f32 	%f62, [%rd29+4];
	st.shared.f32 	[%r7], %f62;
	mul.wide.u32 	%rd32, %r26, 4;
	add.s64 	%rd33, %rd31, %rd32;
	ld.global.f32 	%f63, [%rd33];
	st.shared.f32 	[%r8], %f63;
	bar.sync 	0;
	ld.shared.f32 	%f64, [%r6];
	ld.shared.f32 	%f65, [%r9];
	fma.rn.f32 	%f66, %f64, %f65, %f61;
	bar.sync 	0;
	ld.global.f32 	%f67, [%rd29+8];
	st.shared.f32 	[%r7], %f67;
	add.s64 	%rd34, %rd33, %rd32;
	ld.global.f32 	%f68, [%rd34];
	st.shared.f32 	[%r8], %f68;
	bar.sync 	0;
	ld.shared.f32 	%f69, [%r6];
	ld.shared.f32 	%f70, [%r9];
	fma.rn.f32 	%f71, %f69, %f70, %f66;
	bar.sync 	0;
	ld.global.f32 	%f72, [%rd29+12];
	st.shared.f32 	[%r7], %f72;
	add.s64 	%rd35, %rd34, %rd32;
	ld.global.f32 	%f73, [%rd35];
	st.shared.f32 	[%r8], %f73;
	bar.sync 	0;
	ld.shared.f32 	%f74, [%r6];
	ld.shared.f32 	%f75, [%r9];
	fma.rn.f32 	%f97, %f74, %f75, %f71;
	bar.sync 	0;
	add.s32 	%r53, %r53, 4;
$L__BB0_7:
	setp.eq.s32 	%p6, %r21, 0;
	@%p6 bra 	$L__BB0_12;
	setp.eq.s32 	%p7, %r21, 1;
	@%p7 bra 	$L__BB0_10;
	add.s32 	%r41, %r5, %r53;
	mul.wide.s32 	%rd36, %r41, 4;
	add.s64 	%rd37, %rd2, %rd36;
	ld.global.f32 	%f77, [%rd37];
	st.shared.f32 	[%r7], %f77;
	add.s32 	%r42, %r53, %r2;
	mad.lo.s32 	%r43, %r42, %r26, %r4;
	mul.wide.s32 	%rd38, %r43, 4;
	add.s64 	%rd39, %rd1, %rd38;
	ld.global.f32 	%f78, [%rd39];
	st.shared.f32 	[%r8], %f78;
	bar.sync 	0;
	ld.shared.f32 	%f79, [%r6];
	ld.shared.f32 	%f80, [%r9];
	fma.rn.f32 	%f81, %f79, %f80, %f97;
	bar.sync 	0;
	ld.global.f32 	%f82, [%rd37+4];
	st.shared.f32 	[%r7], %f82;
	mul.wide.u32 	%rd40, %r26, 4;
	add.s64 	%rd41, %rd39, %rd40;
	ld.global.f32 	%f83, [%rd41];
	st.shared.f32 	[%r8], %f83;
	bar.sync 	0;
	ld.shared.f32 	%f84, [%r6];
	ld.shared.f32 	%f85, [%r9];
	fma.rn.f32 	%f97, %f84, %f85, %f81;
	bar.sync 	0;
	add.s32 	%r53, %r53, 2;
$L__BB0_10:
	and.b32  	%r44, %r26, 1;
	setp.eq.b32 	%p8, %r44, 1;
	not.pred 	%p9, %p8;
	@%p9 bra 	$L__BB0_12;
	add.s32 	%r45, %r5, %r53;
	mul.wide.s32 	%rd42, %r45, 4;
	add.s64 	%rd43, %rd2, %rd42;
	ld.global.f32 	%f86, [%rd43];
	st.shared.f32 	[%r7], %f86;
	add.s32 	%r46, %r53, %r2;
	mad.lo.s32 	%r47, %r46, %r26, %r4;
	mul.wide.s32 	%rd44, %r47, 4;
	add.s64 	%rd45, %rd1, %rd44;
	ld.global.f32 	%f87, [%rd45];
	st.shared.f32 	[%r8], %f87;
	bar.sync 	0;
	ld.shared.f32 	%f88, [%r6];
	ld.shared.f32 	%f89, [%r9];
	fma.rn.f32 	%f97, %f88, %f89, %f97;
	bar.sync 	0;
$L__BB0_12:
	ld.param.u64 	%rd49, [_Z10matrixMultPfS_S_i_param_2];
	cvta.to.global.u64 	%rd46, %rd49;
	mad.lo.s32 	%r48, %r26, %r3, %r4;
	mul.wide.s32 	%rd47, %r48, 4;
	add.s64 	%rd48, %rd46, %rd47;
	st.global.f32 	[%rd48], %f97;
	ret;

}
	// .globl	_Z21generateRandomNumbersP17curandStateXORWOWPfS1_i
.visible .entry _Z21generateRandomNumbersP17curandStateXORWOWPfS1_i(
	.param .u64 .ptr .align 1 _Z21generateRandomNumbersP17curandStateXORWOWPfS1_i_param_0,
	.param .u64 .ptr .align 1 _Z21generateRandomNumbersP17curandStateXORWOWPfS1_i_param_1,
	.param .u64 .ptr .align 1 _Z21generateRandomNumbersP17curandStateXORWOWPfS1_i_param_2,
	.param .u32 _Z21generateRandomNumbersP17curandStateXORWOWPfS1_i_param_3
)
{
	.reg .pred 	%p<26>;
	.reg .b32 	%r<442>;
	.reg .b32 	%f<7>;
	.reg .b64 	%rd<25>;

	ld.param.u64 	%rd12, [_Z21generateRandomNumbersP17curandStateXORWOWPfS1_i_param_0];
	ld.param.u64 	%rd10, [_Z21generateRandomNumbersP17curandStateXORWOWPfS1_i_param_1];
	ld.param.u64 	%rd11, [_Z21generateRandomNumbersP17curandStateXORWOWPfS1_i_param_2];
	ld.param.u32 	%r187, [_Z21generateRandomNumbersP17curandStateXORWOWPfS1_i_param_3];
	cvta.to.global.u64 	%rd13, %rd12;
	mov.u32 	%r188, %tid.x;
	mov.u32 	%r189, %ctaid.x;
	mov.u32 	%r1, %ntid.x;
	mad.lo.s32 	%r441, %r189, %r1, %r188;
	cvt.s64.s32 	%rd24, %r441;
	mul.wide.s32 	%rd14, %r441, 48;
	add.s64 	%rd2, %rd13, %rd14;
	mov.b32 	%r190, 768892806;
	mov.b32 	%r191, 7302793;
	st.global.v2.u32 	[%rd2], {%r191, %r190};
	mov.b32 	%r192, -123459836;
	mov.b32 	%r193, 870500244;
	st.global.v2.u32 	[%rd2+8], {%r193, %r192};
	mov.b32 	%r194, 651219338;
	mov.b32 	%r195, -589760388;
	st.global.v2.u32 	[%rd2+16], {%r195, %r194};
	setp.eq.s32 	%p1, %r441, 0;
	@%p1 bra 	$L__BB1_42;
	mov.b32 	%r347, 0;
$L__BB1_2:
	and.b64  	%rd4, %rd24, 3;
	setp.eq.s64 	%p2, %rd4, 0;
	@%p2 bra 	$L__BB1_41;
	mul.wide.u32 	%rd15, %r347, 3200;
	mov.u64 	%rd16, precalc_xorwow_matrix;
	add.s64 	%rd5, %rd16, %rd15;
	cvt.u32.u64 	%r4, %rd4;
	mov.b32 	%r348, 0;
$L__BB1_4:
	mov.b32 	%r361, 0;
	mov.u32 	%r362, %r361;
	mov.u32 	%r363, %r361;
	mov.u32 	%r364, %r361;
	mov.u32 	%r365, %r361;
	mov.u32 	%r354, %r361;
$L__BB1_5:
	mul.wide.u32 	%rd17, %r354, 4;
	add.s64 	%rd18, %rd2, %rd17;
	ld.global.u32 	%r12, [%rd18+4];
	shl.b32 	%r13, %r354, 5;
	mov.b32 	%r360, 0;
$L__BB1_6:
	.pragma "nounroll";
	shr.u32 	%r200, %r12, %r360;
	and.b32  	%r201, %r200, 1;
	setp.eq.b32 	%p3, %r201, 1;
	not.pred 	%p4, %p3;
	add.s32 	%r202, %r13, %r360;
	mul.lo.s32 	%r203, %r202, 5;
	mul.wide.u32 	%rd19, %r203, 4;
	add.s64 	%rd6, %rd5, %rd19;
	@%p4 bra 	$L__BB1_8;
	ld.global.u32 	%r204, [%rd6];
	xor.b32  	%r365, %r365, %r204;
	ld.global.u32 	%r205, [%rd6+4];
	xor.b32  	%r364, %r364, %r205;
	ld.global.u32 	%r206, [%rd6+8];
	xor.b32  	%r363, %r363, %r206;
	ld.global.u32 	%r207, [%rd6+12];
	xor.b32  	%r362, %r362, %r207;
	ld.global.u32 	%r208, [%rd6+16];
	xor.b32  	%r361, %r361, %r208;
$L__BB1_8:
	and.b32  	%r210, %r200, 2;
	setp.eq.s32 	%p5, %r210, 0;
	@%p5 bra 	$L__BB1_10;
	ld.global.u32 	%r211, [%rd6+20];
	xor.b32  	%r365, %r365, %r211;
	ld.global.u32 	%r212, [%rd6+24];
	xor.b32  	%r364, %r364, %r212;
	ld.global.u32 	%r213, [%rd6+28];
	xor.b32  	%r363, %r363, %r213;
	ld.global.u32 	%r214, [%rd6+32];
	xor.b32  	%r362, %r362, %r214;
	ld.global.u32 	%r215, [%rd6+36];
	xor.b32  	%r361, %r361, %r215;
$L__BB1_10:
	and.b32  	%r217, %r200, 4;
	setp.eq.s32 	%p6, %r217, 0;
	@%p6 bra 	$L__BB1_12;
	ld.global.u32 	%r218, [%rd6+40];
	xor.b32  	%r365, %r365, %r218;
	ld.global.u32 	%r219, [%rd6+44];
	xor.b32  	%r364, %r364, %r219;
	ld.global.u32 	%r220, [%rd6+48];
	xor.b32  	%r363, %r363, %r220;
	ld.global.u32 	%r221, [%rd6+52];
	xor.b32  	%r362, %r362, %r221;
	ld.global.u32 	%r222, [%rd6+56];
	xor.b32  	%r361, %r361, %r222;
$L__BB1_12:
	and.b32  	%r224, %r200, 8;
	setp.eq.s32 	%p7, %r224, 0;
	@%p7 bra 	$L__BB1_14;
	ld.global.u32 	%r225, [%rd6+60];
	xor.b32  	%r365, %r365, %r225;
	ld.global.u32 	%r226, [%rd6+64];
	xor.b32  	%r364, %r364, %r226;
	ld.global.u32 	%r227, [%rd6+68];
	xor.b32  	%r363, %r363, %r227;
	ld.global.u32 	%r228, [%rd6+72];
	xor.b32  	%r362, %r362, %r228;
	ld.global.u32 	%r229, [%rd6+76];
	xor.b32  	%r361, %r361, %r229;
$L__BB1_14:
	and.b32  	%r231, %r200, 16;
	setp.eq.s32 	%p8, %r231, 0;
	@%p8 bra 	$L__BB1_16;
	ld.global.u32 	%r232, [%rd6+80];
	xor.b32  	%r365, %r365, %r232;
	ld.global.u32 	%r233, [%rd6+84];
	xor.b32  	%r364, %r364, %r233;
	ld.global.u32 	%r234, [%rd6+88];
	xor.b32  	%r363, %r363, %r234;
	ld.global.u32 	%r235, [%rd6+92];
	xor.b32  	%r362, %r362, %r235;
	ld.global.u32 	%r236, [%rd6+96];
	xor.b32  	%r361, %r361, %r236;
$L__BB1_16:
	and.b32  	%r238, %r200, 32;
	setp.eq.s32 	%p9, %r238, 0;
	@%p9 bra 	$L__BB1_18;
	ld.global.u32 	%r239, [%rd6+100];
	xor.b32  	%r365, %r365, %r239;
	ld.global.u32 	%r240, [%rd6+104];
	xor.b32  	%r364, %r364, %r240;
	ld.global.u32 	%r241, [%rd6+108];
	xor.b32  	%r363, %r363, %r241;
	ld.global.u32 	%r242, [%rd6+112];
	xor.b32  	%r362, %r362, %r242;
	ld.global.u32 	%r243, [%rd6+116];
	xor.b32  	%r361, %r361, %r243;
$L__BB1_18:
	and.b32  	%r245, %r200, 64;
	setp.eq.s32 	%p10, %r245, 0;
	@%p10 bra 	$L__BB1_20;
	ld.global.u32 	%r246, [%rd6+120];
	xor.b32  	%r365, %r365, %r246;
	ld.global.u32 	%r247, [%rd6+124];
	xor.b32  	%r364, %r364, %r247;
	ld.global.u32 	%r248, [%rd6+128];
	xor.b32  	%r363, %r363, %r248;
	ld.global.u32 	%r249, [%rd6+132];
	xor.b32  	%r362, %r362, %r249;
	ld.global.u32 	%r250, [%rd6+136];
	xor.b32  	%r361, %r361, %r250;
$L__BB1_20:
	and.b32  	%r252, %r200, 128;
	setp.eq.s32 	%p11, %r252, 0;
	@%p11 bra 	$L__BB1_22;
	ld.global.u32 	%r253, [%rd6+140];
	xor.b32  	%r365, %r365, %r253;
	ld.global.u32 	%r254, [%rd6+144];
	xor.b32  	%r364, %r364, %r254;
	ld.global.u32 	%r255, [%rd6+148];
	xor.b32  	%r363, %r363, %r255;
	ld.global.u32 	%r256, [%rd6+152];
	xor.b32  	%r362, %r362, %r256;
	ld.global.u32 	%r257, [%rd6+156];
	xor.b32  	%r361, %r361, %r257;
$L__BB1_22:
	and.b32  	%r259, %r200, 256;
	setp.eq.s32 	%p12, %r259, 0;
	@%p12 bra 	$L__BB1_24;
	ld.global.u32 	%r260, [%rd6+160];
	xor.b32  	%r365, %r365, %r260;
	ld.global.u32 	%r261, [%rd6+164];
	xor.b32  	%r364, %r364, %r261;
	ld.global.u32 	%r262, [%rd6+168];
	xor.b32  	%r363, %r363, %r262;
	ld.global.u32 	%r263, [%rd6+172];
	xor.b32  	%r362, %r362, %r263;
	ld.global.u32 	%r264, [%rd6+176];
	xor.b32  	%r361, %r361, %r264;
$L__BB1_24:
	and.b32  	%r266, %r200, 512;
	setp.eq.s32 	%p13, %r266, 0;
	@%p13 bra 	$L__BB1_26;
	ld.global.u32 	%r267, [%rd6+180];
	xor.b32  	%r365, %r365, %r267;
	ld.global.u32 	%r268, [%rd6+184];
	xor.b32  	%r364, %r364, %r268;
	ld.global.u32 	%r269, [%rd6+188];
	xor.b32  	%r363, %r363, %r269;
	ld.global.u32 	%r270, [%rd6+192];
	xor.b32  	%r362, %r362, %r270;
	ld.global.u32 	%r271, [%rd6+196];
	xor.b32  	%r361, %r361, %r271;
$L__BB1_26:
	and.b32  	%r273, %r200, 1024;
	setp.eq.s32 	%p14, %r273, 0;
	@%p14 bra 	$L__BB1_28;
	ld.global.u32 	%r274, [%rd6+200];
	xor.b32  	%r365, %r365, %r274;
	ld.global.u32 	%r275, [%rd6+204];
	xor.b32  	%r364, %r364, %r275;
	ld.global.u32 	%r276, [%rd6+208];
	xor.b32  	%r363, %r363, %r276;
	ld.global.u32 	%r277, [%rd6+212];
	xor.b32  	%r362, %r362, %r277;
	ld.global.u32 	%r278, [%rd6+216];
	xor.b32  	%r361, %r361, %r278;
$L__BB1_28:
	and.b32  	%r280, %r200, 2048;
	setp.eq.s32 	%p15, %r280, 0;
	@%p15 bra 	$L__BB1_30;
	ld.global.u32 	%r281, [%rd6+220];
	xor.b32  	%r365, %r365, %r281;
	ld.global.u32 	%r282, [%rd6+224];
	xor.b32  	%r364, %r364, %r282;
	ld.global.u32 	%r283, [%rd6+228];
	xor.b32  	%r363, %r363, %r283;
	ld.global.u32 	%r284, [%rd6+232];
	xor.b32  	%r362, %r362, %r284;
	ld.global.u32 	%r285, [%rd6+236];
	xor.b32  	%r361, %r361, %r285;
$L__BB1_30:
	and.b32  	%r287, %r200, 4096;
	setp.eq.s32 	%p16, %r287, 0;
	@%p16 bra 	$L__BB1_32;
	ld.global.u32 	%r288, [%rd6+240];
	xor.b32  	%r365, %r365, %r288;
	ld.global.u32 	%r289, [%rd6+244];
	xor.b32  	%r364, %r364, %r289;
	ld.global.u32 	%r290, [%rd6+248];
	xor.b32  	%r363, %r363, %r290;
	ld.global.u32 	%r291, [%rd6+252];
	xor.b32  	%r362, %r362, %r291;
	ld.global.u32 	%r292, [%rd6+256];
	xor.b32  	%r361, %r361, %r292;
$L__BB1_32:
	and.b32  	%r294, %r200, 8192;
	setp.eq.s32 	%p17, %r294, 0;
	@%p17 bra 	$L__BB1_34;
	ld.global.u32 	%r295, [%rd6+260];
	xor.b32  	%r365, %r365, %r295;
	ld.global.u32 	%r296, [%rd6+264];
	xor.b32  	%r364, %r364, %r296;
	ld.global.u32 	%r297, [%rd6+268];
	xor.b32  	%r363, %r363, %r297;
	ld.global.u32 	%r298, [%rd6+272];
	xor.b32  	%r362, %r362, %r298;
	ld.global.u32 	%r299, [%rd6+276];
	xor.b32  	%r361, %r361, %r299;
$L__BB1_34:
	and.b32  	%r301, %r200, 16384;
	setp.eq.s32 	%p18, %r301, 0;
	@%p18 bra 	$L__BB1_36;
	ld.global.u32 	%r302, [%rd6+280];
	xor.b32  	%r365, %r365, %r302;
	ld.global.u32 	%r303, [%rd6+284];
	xor.b32  	%r364, %r364, %r303;
	ld.global.u32 	%r304, [%rd6+288];
	xor.b32  	%r363, %r363, %r304;
	ld.global.u32 	%r305, [%rd6+292];
	xor.b32  	%r362, %r362, %r305;
	ld.global.u32 	%r306, [%rd6+296];
	xor.b32  	%r361, %r361, %r306;
$L__BB1_36:
	and.b32  	%r308, %r200, 32768;
	setp.eq.s32 	%p19, %r308, 0;
	@%p19 bra 	$L__BB1_38;
	ld.global.u32 	%r309, [%rd6+300];
	xor.b32  	%r365, %r365, %r309;
	ld.global.u32 	%r310, [%rd6+304];
	xor.b32  	%r364, %r364, %r310;
	ld.global.u32 	%r311, [%rd6+308];
	xor.b32  	%r363, %r363, %r311;
	ld.global.u32 	%r312, [%rd6+312];
	xor.b32  	%r362, %r362, %r312;
	ld.global.u32 	%r313, [%rd6+316];
	xor.b32  	%r361, %r361, %r313;
$L__BB1_38:
	add.s32 	%r360, %r360, 16;
	setp.ne.s32 	%p20, %r360, 32;
	@%p20 bra 	$L__BB1_6;
	mad.lo.s32 	%r314, %r354, -31, %r13;
	add.s32 	%r354, %r314, 1;
	setp.ne.s32 	%p21, %r354, 5;
	@%p21 bra 	$L__BB1_5;
	st.global.u32 	[%rd2+4], %r365;
	st.global.u32 	[%rd2+8], %r364;
	st.global.u32 	[%rd2+12], %r363;
	st.global.u32 	[%rd2+16], %r362;
	st.global.u32 	[%rd2+20], %r361;
	add.s32 	%r348, %r348, 1;
	setp.lt.u32 	%p22, %r348, %r4;
	@%p22 bra 	$L__BB1_4;
$L__BB1_41:
	shr.u64 	%rd7, %rd24, 2;
	add.s32 	%r347, %r347, 1;
	setp.gt.u64 	%p23, %rd24, 3;
	mov.u64 	%rd24, %rd7;
	@%p23 bra 	$L__BB1_2;
$L__BB1_42:
	mov.b32 	%r315, 0;
	st.global.v2.u32 	[%rd2+24], {%r315, %r315};
	st.global.u32 	[%rd2+32], %r315;
	mov.b64 	%rd20, 0;
	st.global.u64 	[%rd2+40], %rd20;
	setp.ge.s32 	%p24, %r441, %r187;
	@%p24 bra 	$L__BB1_45;
	mov.u32 	%r316, %nctaid.x;
	mul.lo.s32 	%r184, %r1, %r316;
	cvta.to.global.u64 	%rd8, %rd10;
	cvta.to.global.u64 	%rd9, %rd11;
$L__BB1_44:
	ld.global.v2.u32 	{%r317, %r318}, [%rd2];
	shr.u32 	%r319, %r318, 2;
	xor.b32  	%r320, %r319, %r318;
	ld.global.v2.u32 	{%r321, %r322}, [%rd2+8];
	ld.global.v2.u32 	{%r323, %r324}, [%rd2+16];
	st.global.v2.u32 	[%rd2+8], {%r322, %r323};
	shl.b32 	%r325, %r324, 4;
	shl.b32 	%r326, %r320, 1;
	xor.b32  	%r327, %r326, %r325;
	xor.b32  	%r328, %r327, %r320;
	xor.b32  	%r329, %r328, %r324;
	st.global.v2.u32 	[%rd2+16], {%r324, %r329};
	add.s32 	%r330, %r317, 362437;
	st.global.v2.u32 	[%rd2], {%r330, %r321};
	add.s32 	%r331, %r329, %r330;
	cvt.rn.f32.u32 	%f1, %r331;
	fma.rn.f32 	%f2, %f1, 0f2F800000, 0f2F000000;
	mul.f32 	%f3, %f2, 0f42C80000;
	mul.wide.s32 	%rd21, %r441, 4;
	add.s64 	%rd22, %rd8, %rd21;
	st.global.f32 	[%rd22], %f3;
	ld.global.v2.u32 	{%r332, %r333}, [%rd2];
	shr.u32 	%r334, %r333, 2;
	xor.b32  	%r335, %r334, %r333;
	ld.global.v2.u32 	{%r336, %r337}, [%rd2+8];
	ld.global.v2.u32 	{%r338, %r339}, [%rd2+16];
	st.global.v2.u32 	[%rd2+8], {%r337, %r338};
	shl.b32 	%r340, %r339, 4;
	shl.b32 	%r341, %r335, 1;
	xor.b32  	%r342, %r341, %r340;
	xor.b32  	%r343, %r342, %r335;
	xor.b32  	%r344, %r343, %r339;
	st.global.v2.u32 	[%rd2+16], {%r339, %r344};
	add.s32 	%r345, %r332, 362437;
	st.global.v2.u32 	[%rd2], {%r345, %r336};
	add.s32 	%r346, %r344, %r345;
	cvt.rn.f32.u32 	%f4, %r346;
	fma.rn.f32 	%f5, %f4, 0f2F800000, 0f2F000000;
	mul.f32 	%f6, %f5, 0f42C80000;
	add.s64 	%rd23, %rd9, %rd21;
	st.global.f32 	[%rd23], %f6;
	add.s32 	%r441, %r441, %r184;
	setp.lt.s32 	%p25, %r441, %r187;
	@%p25 bra 	$L__BB1_44;
$L__BB1_45:
	ret;

}


// ===== COMPILED SASS (sm_100) =====

	.target	sm_100

	.elftype	@"ET_EXEC"


//--------------------- .note.nv.tkinfo           --------------------------
	.section	.note.nv.tkinfo,"",@"SHT_NOTE"
	.sectionflags	@"SHF_NOTE_NV_TKINFO"
	.tkinfo
        /*0018*/ 	.word	0x00000002
        /*0030*/ 	.string	""
        /*0030*/ 	.string	"ptxas"
        /*0030*/ 	.string	"Cuda compilation tools, release 13.0, V13.0.88"
        /*0030*/ 	.string	"Build cuda_13.0.r13.0/compiler.36424714_0"
        /*0030*/ 	.string	"-arch sm_100 -m 64 "



//--------------------- .note.nv.cuinfo           --------------------------
	.section	.note.nv.cuinfo,"",@"SHT_NOTE"
	.sectionflags	@"SHF_NOTE_NV_CUINFO"
        /*0018*/ 	.short	0x0002
        /*001a*/ 	.short	0x0064
        /*001c*/ 	.short	0x0082
	.zero		2


//--------------------- .nv.info                  --------------------------
	.section	.nv.info,"",@"SHT_CUDA_INFO"
	.align	4


	//----- nvinfo : EIATTR_REGCOUNT
	.align		4
        /*0000*/ 	.byte	0x04, 0x2f
        /*0002*/ 	.short	(.L_10 - .L_9)
	.align		4
.L_9:
        /*0004*/ 	.word	index@(_Z10matrixMultPfS_S_i)
        /*0008*/ 	.word	0x00000020


	//----- nvinfo : EIATTR_FRAME_SIZE
	.align		4
.L_10:
        /*000c*/ 	.byte	0x04, 0x11
        /*000e*/ 	.short	(.L_12 - .L_11)
	.align		4
.L_11:
        /*0010*/ 	.word	index@(_Z10matrixMultPfS_S_i)
        /*0014*/ 	.word	0x00000000


	//----- nvinfo : EIATTR_REGCOUNT
	.align		4
.L_12:
        /*0018*/ 	.byte	0x04, 0x2f
        /*001a*/ 	.short	(.L_14 - .L_13)
	.align		4
.L_13:
        /*001c*/ 	.word	index@(_Z21generateRandomNumbersP17curandStateXORWOWPfS1_i)
        /*0020*/ 	.word	0x0000001f


	//----- nvinfo : EIATTR_FRAME_SIZE
	.align		4
.L_14:
        /*0024*/ 	.byte	0x04, 0x11
        /*0026*/ 	.short	(.L_16 - .L_15)
	.align		4
.L_15:
        /*0028*/ 	.word	index@(_Z21generateRandomNumbersP17curandStateXORWOWPfS1_i)
        /*002c*/ 	.word	0x00000000


	//----- nvinfo : EIATTR_MIN_STACK_SIZE
	.align		4
.L_16:
        /*0030*/ 	.byte	0x04, 0x12
        /*0032*/ 	.short	(.L_18 - .L_17)
	.align		4
.L_17:
        /*0034*/ 	.word	index@(_Z21generateRandomNumbersP17curandStateXORWOWPfS1_i)
        /*0038*/ 	.word	0x00000000


	//----- nvinfo : EIATTR_MIN_STACK_SIZE
	.align		4
.L_18:
        /*003c*/ 	.byte	0x04, 0x12
        /*003e*/ 	.short	(.L_20 - .L_19)
	.align		4
.L_19:
        /*0040*/ 	.word	index@(_Z10matrixMultPfS_S_i)
        /*0044*/ 	.word	0x00000000
.L_20:


//--------------------- .nv.compat                --------------------------
	.section	.nv.compat,"",@"SHT_CUDA_COMPAT_INFO"
	.align	4
        /*0000*/ 	.byte	0x02, 0x09, 0x00, 0x00, 0x02, 0x02, 0x01, 0x00, 0x02, 0x05, 0x05, 0x00, 0x03, 0x07, 0x01, 0x01
        /*0010*/ 	.byte	0x02, 0x03, 0x00, 0x00, 0x02, 0x06, 0x01, 0x00, 0x04, 0x0b, 0x08, 0x00, 0x09, 0x00, 0x00, 0x00
        /*0020*/ 	.byte	0x00, 0x00, 0x00, 0x00


//--------------------- .nv.info._Z21generateRandomNumbersP17curandStateXORWOWPfS1_i --------------------------
	.section	.nv.info._Z21generateRandomNumbersP17curandStateXORWOWPfS1_i,"",@"SHT_CUDA_INFO"
	.sectionflags	@""
	.align	4


	//----- nvinfo : EIATTR_CUDA_API_VERSION
	.align		4
        /*0000*/ 	.byte	0x04, 0x37
        /*0002*/ 	.short	(.L_22 - .L_21)
.L_21:
        /*0004*/ 	.word	0x00000082


	//----- nvinfo : EIATTR_KPARAM_INFO
	.align		4
.L_22:
        /*0008*/ 	.byte	0x04, 0x17
        /*000a*/ 	.short	(.L_24 - .L_23)
.L_23:
        /*000c*/ 	.word	0x00000000
        /*0010*/ 	.short	0x0003
        /*0012*/ 	.short	0x0018
        /*0014*/ 	.byte	0x00, 0xf0, 0x11, 0x00


	//----- nvinfo : EIATTR_KPARAM_INFO
	.align		4
.L_24:
        /*0018*/ 	.byte	0x04, 0x17
        /*001a*/ 	.short	(.L_26 - .L_25)
.L_25:
        /*001c*/ 	.word	0x00000000
        /*0020*/ 	.short	0x0002
        /*0022*/ 	.short	0x0010
        /*0024*/ 	.byte	0x00, 0xf5, 0x21, 0x00


	//----- nvinfo : EIATTR_KPARAM_INFO
	.align		4
.L_26:
        /*0028*/ 	.byte	0x04, 0x17
        /*002a*/ 	.short	(.L_28 - .L_27)
.L_27:
        /*002c*/ 	.word	0x00000000
        /*0030*/ 	.short	0x0001
        /*0032*/ 	.short	0x0008
        /*0034*/ 	.byte	0x00, 0xf5, 0x21, 0x00


	//----- nvinfo : EIATTR_KPARAM_INFO
	.align		4
.L_28:
        /*0038*/ 	.byte	0x04, 0x17
        /*003a*/ 	.short	(.L_30 - .L_29)
.L_29:
        /*003c*/ 	.word	0x00000000
        /*0040*/ 	.short	0x0000
        /*0042*/ 	.short	0x0000
        /*0044*/ 	.byte	0x00, 0xf5, 0x21, 0x00


	//----- nvinfo : EIATTR_SPARSE_MMA_MASK
	.align		4
.L_30:
        /*0048*/ 	.byte	0x03, 0x50
        /*004a*/ 	.short	0x0000


	//----- nvinfo : EIATTR_MAXREG_COUNT
	.align		4
        /*004c*/ 	.byte	0x03, 0x1b
        /*004e*/ 	.short	0x00ff


	//----- nvinfo : EIATTR_MERCURY_ISA_VERSION
	.align		4
        /*0050*/ 	.byte	0x03, 0x5f
        /*0052*/ 	.short	0x0101


	//----- nvinfo : EIATTR_VRC_CTA_INIT_COUNT
	.align		4
        /*0054*/ 	.byte	0x02, 0x4a
	.zero		1
	.zero		1


	//----- nvinfo : EIATTR_EXIT_INSTR_OFFSETS
	.align		4
        /*0058*/ 	.byte	0x04, 0x1c
        /*005a*/ 	.short	(.L_32 - .L_31)


	//   ....[0]....
.L_31:
        /*005c*/ 	.word	0x00000f70


	//   ....[1]....
        /*0060*/ 	.word	0x000012e0


	//----- nvinfo : EIATTR_CRS_STACK_SIZE
	.align		4
.L_32:
        /*0064*/ 	.byte	0x04, 0x1e
        /*0066*/ 	.short	(.L_34 - .L_33)
.L_33:
        /*0068*/ 	.word	0x00000000


	//----- nvinfo : EIATTR_CBANK_PARAM_SIZE
	.align		4
.L_34:
        /*006c*/ 	.byte	0x03, 0x19
        /*006e*/ 	.short	0x001c


	//----- nvinfo : EIATTR_PARAM_CBANK
	.align		4
        /*0070*/ 	.byte	0x04, 0x0a
        /*0072*/ 	.short	(.L_36 - .L_35)
	.align		4
.L_35:
        /*0074*/ 	.word	index@(.nv.constant0._Z21generateRandomNumbersP17curandStateXORWOWPfS1_i)
        /*0078*/ 	.short	0x0380
        /*007a*/ 	.short	0x001c


	//----- nvinfo : EIATTR_SW_WAR
	.align		4
.L_36:
        /*007c*/ 	.byte	0x04, 0x36
        /*007e*/ 	.short	(.L_38 - .L_37)
.L_37:
        /*0080*/ 	.word	0x00000008
.L_38:


//--------------------- .nv.info._Z10matrixMultPfS_S_i --------------------------
	.section	.nv.info._Z10matrixMultPfS_S_i,"",@"SHT_CUDA_INFO"
	.sectionflags	@""
	.align	4


	//----- nvinfo : EIATTR_CUDA_API_VERSION
	.align		4
        /*0000*/ 	.byte	0x04, 0x37
        /*0002*/ 	.short	(.L_40 - .L_39)
.L_39:
        /*0004*/ 	.word	0x00000082


	//----- nvinfo : EIATTR_KPARAM_INFO
	.align		4
.L_40:
        /*0008*/ 	.byte	0x04, 0x17
        /*000a*/ 	.short	(.L_42 - .L_41)
.L_41:
        /*000c*/ 	.word	0x00000000
        /*0010*/ 	.short	0x0003
        /*0012*/ 	.short	0x0018
        /*0014*/ 	.byte	0x00, 0xf0, 0x11, 0x00


	//----- nvinfo : EIATTR_KPARAM_INFO
	.align		4
.L_42:
        /*0018*/ 	.byte	0x04, 0x17
        /*001a*/ 	.short	(.L_44 - .L_43)
.L_43:
        /*001c*/ 	.word	0x00000000
        /*0020*/ 	.short	0x0002
        /*0022*/ 	.short	0x0010
        /*0024*/ 	.byte	0x00, 0xf5, 0x21, 0x00


	//----- nvinfo : EIATTR_KPARAM_INFO
	.align		4
.L_44:
        /*0028*/ 	.byte	0x04, 0x17
        /*002a*/ 	.short	(.L_46 - .L_45)
.L_45:
        /*002c*/ 	.word	0x00000000
        /*0030*/ 	.short	0x0001
        /*0032*/ 	.short	0x0008
        /*0034*/ 	.byte	0x00, 0xf5, 0x21, 0x00


	//----- nvinfo : EIATTR_KPARAM_INFO
	.align		4
.L_46:
        /*0038*/ 	.byte	0x04, 0x17
        /*003a*/ 	.short	(.L_48 - .L_47)
.L_47:
        /*003c*/ 	.word	0x00000000
        /*0040*/ 	.short	0x0000
        /*0042*/ 	.short	0x0000
        /*0044*/ 	.byte	0x00, 0xf5, 0x21, 0x00


	//----- nvinfo : EIATTR_SPARSE_MMA_MASK
	.align		4
.L_48:
        /*0048*/ 	.byte	0x03, 0x50
        /*004a*/ 	.short	0x0000


	//----- nvinfo : EIATTR_MAXREG_COUNT
	.align		4
        /*004c*/ 	.byte	0x03, 0x1b
        /*004e*/ 	.short	0x00ff


	//----- nvinfo : EIATTR_NUM_BARRIERS
	.align		4
        /*0050*/ 	.byte	0x02, 0x4c
        /*0052*/ 	.byte	0x01
	.zero		1


	//----- nvinfo : EIATTR_MERCURY_ISA_VERSION
	.align		4
        /*0054*/ 	.byte	0x03, 0x5f
        /*0056*/ 	.short	0x0101


	//----- nvinfo : EIATTR_VRC_CTA_INIT_COUNT
	.align		4
        /*0058*/ 	.byte	0x02, 0x4a
	.zero		1
	.zero		1


	//----- nvinfo : EIATTR_EXIT_INSTR_OFFSETS
	.align		4
        /*005c*/ 	.byte	0x04, 0x1c
        /*005e*/ 	.short	(.L_50 - .L_49)


	//   ....[0]....
.L_49:
        /*0060*/ 	.word	0x00000f90


	//----- nvinfo : EIATTR_CBANK_PARAM_SIZE
	.align		4
.L_50:
        /*0064*/ 	.byte	0x03, 0x19
        /*0066*/ 	.short	0x001c


	//----- nvinfo : EIATTR_PARAM_CBANK
	.align		4
        /*0068*/ 	.byte	0x04, 0x0a
        /*006a*/ 	.short	(.L_52 - .L_51)
	.align		4
.L_51:
        /*006c*/ 	.word	index@(.nv.constant0._Z10matrixMultPfS_S_i)
        /*0070*/ 	.short	0x0380
        /*0072*/ 	.short	0x001c


	//----- nvinfo : EIATTR_SW_WAR
	.align		4
.L_52:
        /*0074*/ 	.byte	0x04, 0x36
        /*0076*/ 	.short	(.L_54 - .L_53)
.L_53:
        /*0078*/ 	.word	0x00000008
.L_54:


//--------------------- .nv.callgraph             --------------------------
	.section	.nv.callgraph,"",@"SHT_CUDA_CALLGRAPH"
	.align	4
	.sectionentsize	8
	.align		4
        /*0000*/ 	.word	0x00000000
	.align		4
        /*0004*/ 	.word	0xffffffff
	.align		4
        /*0008*/ 	.word	0x00000000
	.align		4
        /*000c*/ 	.word	0xfffffffe
	.align		4
        /*0010*/ 	.word	0x00000000
	.align		4
        /*0014*/ 	.word	0xfffffffd
	.align		4
        /*0018*/ 	.word	0x00000000
	.align		4
        /*001c*/ 	.word	0xfffffffc


//--------------------- .nv.constant4             --------------------------
	.section	.nv.constant4,"a",@progbits
	.align	8
	.align		8
.nv.constant4:
        /*0000*/ 	.dword	precalc_xorwow_matrix
	.align		8
        /*0008*/ 	.dword	precalc_xorwow_offset_matrix
	.align		8
        /*0010*/ 	.dword	mrg32k3aM1
	.align		8
        /*0018*/ 	.dword	mrg32k3aM2
	.align		8
        /*0020*/ 	.dword	mrg32k3aM1SubSeq
	.align		8
        /*0028*/ 	.dword	mrg32k3aM2SubSeq
	.align		8
        /*0030*/ 	.dword	mrg32k3aM1Seq
	.align		8
        /*0038*/ 	.dword	mrg32k3aM2Seq


//--------------------- .nv.constant3             --------------------------
	.section	.nv.constant3,"a",@progbits
	.align	8
.nv.constant3:
	.type		__cr_lgamma_table,@object
	.size		__cr_lgamma_table,(.L_8 - __cr_lgamma_table)
__cr_lgamma_table:
        /*0000*/ 	.byte	0x00, 0x00, 0x00, 0x00, 0x00, 0x00, 0x00, 0x00, 0x00, 0x00, 0x00, 0x00, 0x00, 0x00, 0x00, 0x00
        /*0010*/ 	.byte	0xef, 0x39, 0xfa, 0xfe, 0x42, 0x2e, 0xe6, 0x3f, 0x02, 0x20, 0x2a, 0xfa, 0x0b, 0xab, 0xfc, 0x3f
        /*0020*/ 	.byte	0xf9, 0x2c, 0x92, 0x7c, 0xa7, 0x6c, 0x09, 0x40, 0xc9, 0x79, 0x44, 0x3c, 0x64, 0x26, 0x13, 0x40
        /*0030*/ 	.byte	0xca, 0x01, 0xcf, 0x3a, 0x27, 0x51, 0x1a, 0x40, 0x30, 0xcc, 0x2d, 0xf3, 0xe1, 0x0c, 0x21, 0x40
        /*0040*/ 	.byte	0x0d, 0xb7, 0xfc, 0x82, 0x8e, 0x35, 0x25, 0x40
.L_8:


//--------------------- .text._Z21generateRandomNumbersP17curandStateXORWOWPfS1_i --------------------------
	.section	.text._Z21generateRandomNumbersP17curandStateXORWOWPfS1_i,"ax",@progbits
	.align	128
        .global         _Z21generateRandomNumbersP17curandStateXORWOWPfS1_i
        .type           _Z21generateRandomNumbersP17curandStateXORWOWPfS1_i,@function
        .size           _Z21generateRandomNumbersP17curandStateXORWOWPfS1_i,(.L_x_16 - _Z21generateRandomNumbersP17curandStateXORWOWPfS1_i)
        .other          _Z21generateRandomNumbersP17curandStateXORWOWPfS1_i,@"STO_CUDA_ENTRY STV_DEFAULT"
_Z21generateRandomNumbersP17curandStateXORWOWPfS1_i:
.text._Z21generateRandomNumbersP17curandStateXORWOWPfS1_i:
[----:B------:R-:W-:Y:S01]  /*0000*/  LDC R1, c[0x0][0x37c] ;  /* 0x0000df00ff017b82 */ /* 0x000fe20000000800 */
[----:B------:R-:W0:Y:S07]  /*0010*/  S2R R5, SR_TID.X ;  /* 0x0000000000057919 */ /* 0x000e2e0000002100 */
[----:B------:R-:W0:Y:S01]  /*0020*/  S2UR UR6, SR_CTAID.X ;  /* 0x00000000000679c3 */ /* 0x000e220000002500 */
[----:B------:R-:W1:Y:S01]  /*0030*/  LDCU.64 UR4, c[0x0][0x358] ;  /* 0x00006b00ff0477ac */ /* 0x000e620008000a00 */
[----:B------:R-:W-:Y:S01]  /*0040*/  IMAD.MOV.U32 R4, RZ, RZ, 0x6f6e89 ;  /* 0x006f6e89ff047424 */ /* 0x000fe200078e00ff */
[----:B------:R-:W-:Y:S01]  /*0050*/  BSSY.RECONVERGENT B0, `(.L_x_0) ;  /* 0x00000e8000007945 */ /* 0x000fe20003800200 */
[----:B------:R-:W-:-:S02]  /*0060*/  IMAD.MOV.U32 R6, RZ, RZ, 0x33e2c794 ;  /* 0x33e2c794ff067424 */ /* 0x000fc400078e00ff */
[----:B------:R-:W-:Y:S02]  /*0070*/  IMAD.MOV.U32 R7, RZ, RZ, -0x75bd8fc ;  /* 0xf8a42704ff077424 */ /* 0x000fe400078e00ff */
[----:B------:R-:W0:Y:S01]  /*0080*/  LDC R10, c[0x0][0x360] ;  /* 0x0000d800ff0a7b82 */ /* 0x000e220000000800 */
[----:B------:R-:W-:Y:S02]  /*0090*/  IMAD.MOV.U32 R8, RZ, RZ, -0x23270784 ;  /* 0xdcd8f87cff087424 */ /* 0x000fe400078e00ff */
[----:B------:R-:W-:-:S05]  /*00a0*/  IMAD.MOV.U32 R9, RZ, RZ, 0x26d0d18a ;  /* 0x26d0d18aff097424 */ /* 0x000fca00078e00ff */
[----:B------:R-:W2:Y:S01]  /*00b0*/  LDC.64 R2, c[0x0][0x380] ;  /* 0x0000e000ff027b82 */ /* 0x000ea20000000a00 */
[----:B0-----:R-:W-:Y:S02]  /*00c0*/  IMAD R0, R10, UR6, R5 ;  /* 0x000000060a007c24 */ /* 0x001fe4000f8e0205 */
[----:B------:R-:W-:-:S03]  /*00d0*/  IMAD.MOV.U32 R5, RZ, RZ, 0x2dd45f86 ;  /* 0x2dd45f86ff057424 */ /* 0x000fc600078e00ff */
[C---:B------:R-:W-:Y:S01]  /*00e0*/  ISETP.NE.AND P0, PT, R0.reuse, RZ, PT ;  /* 0x000000ff0000720c */ /* 0x040fe20003f05270 */
[----:B--2---:R-:W-:-:S05]  /*00f0*/  IMAD.WIDE R2, R0, 0x30, R2 ;  /* 0x0000003000027825 */ /* 0x004fca00078e0202 */
[----:B-1----:R0:W-:Y:S04]  /*0100*/  STG.E.64 desc[UR4][R2.64], R4 ;  /* 0x0000000402007986 */ /* 0x0021e8000c101b04 */
[----:B------:R0:W-:Y:S04]  /*0110*/  STG.E.64 desc[UR4][R2.64+0x8], R6 ;  /* 0x0000080602007986 */ /* 0x0001e8000c101b04 */
[----:B------:R0:W-:Y:S01]  /*0120*/  STG.E.64 desc[UR4][R2.64+0x10], R8 ;  /* 0x0000100802007986 */ /* 0x0001e2000c101b04 */
[----:B------:R-:W-:Y:S05]  /*0130*/  @!P0 BRA `(.L_x_1) ;  /* 0x0000000c00648947 */ /* 0x000fea0003800000 */
[--C-:B------:R-:W-:Y:S01]  /*0140*/  SHF.R.S32.HI R11, RZ, 0x1f, R0.reuse ;  /* 0x0000001fff0b7819 */ /* 0x100fe20000011400 */
[----:B------:R-:W-:Y:S02]  /*0150*/  IMAD.MOV.U32 R12, RZ, RZ, R0 ;  /* 0x000000ffff0c7224 */ /* 0x000fe400078e0000 */
[----:B------:R-:W-:-:S07]  /*0160*/  IMAD.MOV.U32 R13, RZ, RZ, RZ ;  /* 0x000000ffff0d7224 */ /* 0x000fce00078e00ff */
.L_x_7:
[----:B0-----:R-:W-:Y:S01]  /*0170*/  LOP3.LUT R2, R12, 0x3, RZ, 0xc0, !PT ;  /* 0x000000030c027812 */ /* 0x001fe200078ec0ff */
[----:B------:R-:W-:Y:S03]  /*0180*/  BSSY.RECONVERGENT B1, `(.L_x_2) ;  /* 0x00000ce000017945 */ /* 0x000fe60003800200 */
[----:B------:R-:W-:-:S04]  /*0190*/  ISETP.NE.U32.AND P0, PT, R2, RZ, PT ;  /* 0x000000ff0200720c */ /* 0x000fc80003f05070 */
[----:B------:R-:W-:-:S13]  /*01a0*/  ISETP.NE.AND.EX P0, PT, RZ, RZ, PT, P0 ;  /* 0x000000ffff00720c */ /* 0x000fda0003f05300 */
[----:B------:R-:W-:Y:S05]  /*01b0*/  @!P0 BRA `(.L_x_3) ;  /* 0x0000000c00288947 */ /* 0x000fea0003800000 */
[----:B------:R-:W0:Y:S01]  /*01c0*/  LDC.64 R4, c[0x4][RZ] ;  /* 0x01000000ff047b82 */ /* 0x000e220000000a00 */
[----:B------:R-:W-:Y:S02]  /*01d0*/  IMAD.MOV.U32 R14, RZ, RZ, RZ ;  /* 0x000000ffff0e7224 */ /* 0x000fe400078e00ff */
[----:B0-----:R-:W-:-:S07]  /*01e0*/  IMAD.WIDE.U32 R4, R13, 0xc80, R4 ;  /* 0x00000c800d047825 */ /* 0x001fce00078e0004 */
.L_x_6:
[----:B0-----:R-:W-:Y:S01]  /*01f0*/  IMAD.MOV.U32 R15, RZ, RZ, RZ ;  /* 0x000000ffff0f7224 */ /* 0x001fe200078e00ff */
[----:B------:R-:W-:Y:S01]  /*0200*/  CS2R R6, SRZ ;  /* 0x0000000000067805 */ /* 0x000fe2000001ff00 */
[----:B------:R-:W-:Y:S01]  /*0210*/  IMAD.MOV.U32 R16, RZ, RZ, RZ ;  /* 0x000000ffff107224 */ /* 0x000fe200078e00ff */
[----:B------:R-:W-:-:S07]  /*0220*/  CS2R R2, SRZ ;  /* 0x0000000000027805 */ /* 0x000fce000001ff00 */
.L_x_5:
[----:B------:R-:W0:Y:S01]  /*0230*/  S2R R17, SR_TID.X ;  /* 0x0000000000117919 */ /* 0x000e220000002100 */
[----:B------:R-:W1:Y:S01]  /*0240*/  LDC.64 R8, c[0x0][0x380] ;  /* 0x0000e000ff087b82 */ /* 0x000e620000000a00 */
[----:B0-----:R-:W-:-:S04]  /*0250*/  IMAD R17, R10, UR6, R17 ;  /* 0x000000060a117c24 */ /* 0x001fc8000f8e0211 */
[----:B-1----:R-:W-:-:S04]  /*0260*/  IMAD.WIDE R8, R17, 0x30, R8 ;  /* 0x0000003011087825 */ /* 0x002fc800078e0208 */
[----:B------:R-:W-:-:S05]  /*0270*/  IMAD.WIDE.U32 R8, R16, 0x4, R8 ;  /* 0x0000000410087825 */ /* 0x000fca00078e0008 */
[----:B------:R0:W5:Y:S01]  /*0280*/  LDG.E R17, desc[UR4][R8.64+0x4] ;  /* 0x0000040408117981 */ /* 0x000162000c1e1900 */
[----:B------:R-:W-:-:S07]  /*0290*/  IMAD.MOV.U32 R18, RZ, RZ, RZ ;  /* 0x000000ffff127224 */ /* 0x000fce00078e00ff */
.L_x_4:
[----:B-----5:R-:W-:Y:S01]  /*02a0*/  SHF.R.U32.HI R23, RZ, R18, R17 ;  /* 0x00000012ff177219 */ /* 0x020fe20000011611 */
[----:B0-----:R-:W-:-:S03]  /*02b0*/  IMAD.SHL.U32 R9, R16, 0x20, RZ ;  /* 0x0000002010097824 */ /* 0x001fc600078e00ff */
[----:B------:R-:W-:Y:S01]  /*02c0*/  LOP3.LUT R19, R23, 0x1, RZ, 0xc0, !PT ;  /* 0x0000000117137812 */ /* 0x000fe200078ec0ff */
[----:B------:R-:W-:-:S03]  /*02d0*/  IMAD.IADD R8, R9, 0x1, R18 ;  /* 0x0000000109087824 */ /* 0x000fc600078e0212 */
[----:B------:R-:W-:Y:S01]  /*02e0*/  ISETP.NE.U32.AND P0, PT, R19, 0x1, PT ;  /* 0x000000011300780c */ /* 0x000fe20003f05070 */
[----:B------:R-:W-:-:S03]  /*02f0*/  IMAD R9, R8, 0x5, RZ ;  /* 0x0000000508097824 */ /* 0x000fc600078e02ff */
[----:B------:R-:W-:Y:S01]  /*0300*/  R2P PR, R23, 0x7e ;  /* 0x0000007e17007804 */ /* 0x000fe20000000000 */
[----:B------:R-:W-:-:S08]  /*0310*/  IMAD.WIDE.U32 R8, R9, 0x4, R4 ;  /* 0x0000000409087825 */ /* 0x000fd000078e0004 */
[----:B------:R-:W2:Y:S04]  /*0320*/  @!P0 LDG.E R20, desc[UR4][R8.64] ;  /* 0x0000000408148981 */ /* 0x000ea8000c1e1900 */
[----:B------:R-:W3:Y:S04]  /*0330*/  @!P0 LDG.E R22, desc[UR4][R8.64+0x10] ;  /* 0x0000100408168981 */ /* 0x000ee8000c1e1900 */
[----:B------:R-:W4:Y:S04]  /*0340*/  @P1 LDG.E R24, desc[UR4][R8.64+0x14] ;  /* 0x0000140408181981 */ /* 0x000f28000c1e1900 */
[----:B------:R-:W4:Y:S04]  /*0350*/  @P2 LDG.E R26, desc[UR4][R8.64+0x28] ;  /* 0x00002804081a2981 */ /* 0x000f28000c1e1900 */
[----:B------:R-:W4:Y:S04]  /*0360*/  @!P0 LDG.E R19, desc[UR4][R8.64+0x4] ;  /* 0x0000040408138981 */ /* 0x000f28000c1e1900 */
[----:B------:R-:W4:Y:S04]  /*0370*/  @!P0 LDG.E R21, desc[UR4][R8.64+0xc] ;  /* 0x00000c0408158981 */ /* 0x000f28000c1e1900 */
[----:B------:R-:W4:Y:S04]  /*0380*/  @P1 LDG.E R25, desc[UR4][R8.64+0x18] ;  /* 0x0000180408191981 */ /* 0x000f28000c1e1900 */
[----:B------:R-:W4:Y:S04]  /*0390*/  @P3 LDG.E R28, desc[UR4][R8.64+0x3c] ;  /* 0x00003c04081c3981 */ /* 0x000f28000c1e1900 */
[----:B------:R-:W4:Y:S01]  /*03a0*/  @P6 LDG.E R27, desc[UR4][R8.64+0x7c] ;  /* 0x00007c04081b6981 */ /* 0x000f22000c1e1900 */
[----:B--2---:R-:W-:-:S03]  /*03b0*/  @!P0 LOP3.LUT R15, R15, R20, RZ, 0x3c, !PT ;  /* 0x000000140f0f8212 */ /* 0x004fc600078e3cff */
[----:B------:R-:W2:Y:S01]  /*03c0*/  @!P0 LDG.E R20, desc[UR4][R8.64+0x8] ;  /* 0x0000080408148981 */ /* 0x000ea2000c1e1900 */
[----:B---3--:R-:W-:-:S03]  /*03d0*/  @!P0 LOP3.LUT R7, R7, R22, RZ, 0x3c, !PT ;  /* 0x0000001607078212 */ /* 0x008fc600078e3cff */
[----:B------:R-:W3:Y:S01]  /*03e0*/  @P1 LDG.E R22, desc[UR4][R8.64+0x24] ;  /* 0x0000240408161981 */ /* 0x000ee2000c1e1900 */
[----:B----4-:R-:W-:-:S03]  /*03f0*/  @P1 LOP3.LUT R15, R15, R24, RZ, 0x3c, !PT ;  /* 0x000000180f0f1212 */ /* 0x010fc600078e3cff */
[----:B------:R-:W4:Y:S01]  /*0400*/  @P2 LDG.E R24, desc[UR4][R8.64+0x38] ;  /* 0x0000380408182981 */ /* 0x000f22000c1e1900 */
[----:B------:R-:W-:-:S03]  /*0410*/  @P2 LOP3.LUT R15, R15, R26, RZ, 0x3c, !PT ;  /* 0x0000001a0f0f2212 */ /* 0x000fc600078e3cff */
[----:B------:R-:W4:Y:S01]  /*0420*/  @P4 LDG.E R26, desc[UR4][R8.64+0x50] ;  /* 0x00005004081a4981 */ /* 0x000f22000c1e1900 */
[----:B------:R-:W-:-:S03]  /*0430*/  @!P0 LOP3.LUT R2, R2, R19, RZ, 0x3c, !PT ;  /* 0x0000001302028212 */ /* 0x000fc600078e3cff */
[----:B------:R-:W4:Y:S01]  /*0440*/  @P1 LDG.E R19, desc[UR4][R8.64+0x20] ;  /* 0x0000200408131981 */ /* 0x000f22000c1e1900 */
[----:B------:R-:W-:-:S03]  /*0450*/  @!P0 LOP3.LUT R6, R6, R21, RZ, 0x3c, !PT ;  /* 0x0000001506068212 */ /* 0x000fc600078e3cff */
[----:B------:R-:W4:Y:S01]  /*0460*/  @P2 LDG.E R21, desc[UR4][R8.64+0x2c] ;  /* 0x00002c0408152981 */ /* 0x000f22000c1e1900 */
[----:B------:R-:W-:-:S03]  /*0470*/  @P1 LOP3.LUT R2, R2, R25, RZ, 0x3c, !PT ;  /* 0x0000001902021212 */ /* 0x000fc600078e3cff */
[----:B------:R-:W4:Y:S01]  /*0480*/  @P2 LDG.E R25, desc[UR4][R8.64+0x34] ;  /* 0x0000340408192981 */ /* 0x000f22000c1e1900 */
[----:B--2---:R-:W-:-:S03]  /*0490*/  @!P0 LOP3.LUT R3, R3, R20, RZ, 0x3c, !PT ;  /* 0x0000001403038212 */ /* 0x004fc600078e3cff */
[----:B------:R-:W2:Y:S01]  /*04a0*/  @P1 LDG.E R20, desc[UR4][R8.64+0x1c] ;  /* 0x00001c0408141981 */ /* 0x000ea2000c1e1900 */
[----:B---3--:R-:W-:-:S03]  /*04b0*/  @P1 LOP3.LUT R7, R7, R22, RZ, 0x3c, !PT ;  /* 0x0000001607071212 */ /* 0x008fc600078e3cff */
[----:B------:R-:W3:Y:S01]  /*04c0*/  @P2 LDG.E R22, desc[UR4][R8.64+0x30] ;  /* 0x0000300408162981 */ /* 0x000ee2000c1e1900 */
[----:B----4-:R-:W-:-:S03]  /*04d0*/  @P2 LOP3.LUT R7, R7, R24, RZ, 0x3c, !PT ;  /* 0x0000001807072212 */ /* 0x010fc600078e3cff */
[----:B------:R-:W4:Y:S01]  /*04e0*/  @P3 LDG.E R24, desc[UR4][R8.64+0x4c] ;  /* 0x00004c0408183981 */ /* 0x000f22000c1e1900 */
[----:B------:R-:W-:-:S04]  /*04f0*/  @P3 LOP3.LUT R15, R15, R28, RZ, 0x3c, !PT ;  /* 0x0000001c0f0f3212 */ /* 0x000fc800078e3cff */
[----:B------:R-:W-:Y:S02]  /*0500*/  @P4 LOP3.LUT R15, R15, R26, RZ, 0x3c, !PT ;  /* 0x0000001a0f0f4212 */ /* 0x000fe400078e3cff */
[----:B------:R-:W-:Y:S01]  /*0510*/  @P1 LOP3.LUT R6, R6, R19, RZ, 0x3c, !PT ;  /* 0x0000001306061212 */ /* 0x000fe200078e3cff */
[----:B------:R-:W4:Y:S04]  /*0520*/  @P5 LDG.E R26, desc[UR4][R8.64+0x64] ;  /* 0x00006404081a5981 */ /* 0x000f28000c1e1900 */
[----:B------:R-:W4:Y:S01]  /*0530*/  @P3 LDG.E R19, desc[UR4][R8.64+0x40] ;  /* 0x0000400408133981 */ /* 0x000f22000c1e1900 */
[----:B------:R-:W-:Y:S02]  /*0540*/  @P2 LOP3.LUT R2, R2, R21, RZ, 0x3c, !PT ;  /* 0x0000001502022212 */ /* 0x000fe400078e3cff */
[----:B------:R-:W-:Y:S01]  /*0550*/  @P2 LOP3.LUT R6, R6, R25, RZ, 0x3c, !PT ;  /* 0x0000001906062212 */ /* 0x000fe200078e3cff */
[----:B------:R-:W4:Y:S04]  /*0560*/  @P3 LDG.E R21, desc[UR4][R8.64+0x48] ;  /* 0x0000480408153981 */ /* 0x000f28000c1e1900 */
[----:B------:R-:W4:Y:S01]  /*0570*/  @P4 LDG.E R25, desc[UR4][R8.64+0x54] ;  /* 0x0000540408194981 */ /* 0x000f22000c1e1900 */
[----:B--2---:R-:W-:-:S03]  /*0580*/  @P1 LOP3.LUT R3, R3, R20, RZ, 0x3c, !PT ;  /* 0x0000001403031212 */ /* 0x004fc600078e3cff */
[----:B------:R-:W2:Y:S01]  /*0590*/  @P3 LDG.E R20, desc[UR4][R8.64+0x44] ;  /* 0x0000440408143981 */ /* 0x000ea2000c1e1900 */
[----:B---3--:R-:W-:-:S03]  /*05a0*/  @P2 LOP3.LUT R3, R3, R22, RZ, 0x3c, !PT ;  /* 0x0000001603032212 */ /* 0x008fc600078e3cff */
[----:B------:R-:W3:Y:S01]  /*05b0*/  @P4 LDG.E R22, desc[UR4][R8.64+0x58] ;  /* 0x0000580408164981 */ /* 0x000ee2000c1e1900 */
[----:B----4-:R-:W-:-:S03]  /*05c0*/  @P3 LOP3.LUT R7, R7, R24, RZ, 0x3c, !PT ;  /* 0x0000001807073212 */ /* 0x010fc600078e3cff */
[----:B------:R-:W4:Y:S01]  /*05d0*/  @P4 LDG.E R24, desc[UR4][R8.64+0x60] ;  /* 0x0000600408184981 */ /* 0x000f22000c1e1900 */
[----:B------:R-:W-:Y:S02]  /*05e0*/  LOP3.LUT P0, RZ, R23, 0x80, RZ, 0xc0, !PT ;  /* 0x0000008017ff7812 */ /* 0x000fe4000780c0ff */
[----:B------:R-:W-:Y:S02]  /*05f0*/  @P5 LOP3.LUT R15, R15, R26, RZ, 0x3c, !PT ;  /* 0x0000001a0f0f5212 */ /* 0x000fe400078e3cff */
[----:B------:R-:W4:Y:S01]  /*0600*/  @P6 LDG.E R26, desc[UR4][R8.64+0x78] ;  /* 0x00007804081a6981 */ /* 0x000f22000c1e1900 */
[----:B------:R-:W-:-:S03]  /*0610*/  @P3 LOP3.LUT R2, R2, R19, RZ, 0x3c, !PT ;  /* 0x0000001302023212 */ /* 0x000fc600078e3cff */
[----:B------:R-:W4:Y:S01]  /*0620*/  @P4 LDG.E R19, desc[UR4][R8.64+0x5c] ;  /* 0x00005c0408134981 */ /* 0x000f22000c1e1900 */
[----:B------:R-:W-:-:S03]  /*0630*/  @P3 LOP3.LUT R6, R6, R21, RZ, 0x3c, !PT ;  /* 0x0000001506063212 */ /* 0x000fc600078e3cff */
[----:B------:R-:W4:Y:S01]  /*0640*/  @P5 LDG.E R21, desc[UR4][R8.64+0x68] ;  /* 0x0000680408155981 */ /* 0x000f22000c1e1900 */
[----:B------:R-:W-:-:S03]  /*0650*/  @P4 LOP3.LUT R2, R2, R25, RZ, 0x3c, !PT ;  /* 0x0000001902024212 */ /* 0x000fc600078e3cff */
[----:B------:R-:W4:Y:S01]  /*0660*/  @P5 LDG.E R25, desc[UR4][R8.64+0x70] ;  /* 0x0000700408195981 */ /* 0x000f22000c1e1900 */
[----:B--2---:R-:W-:-:S03]  /*0670*/  @P3 LOP3.LUT R3, R3, R20, RZ, 0x3c, !PT ;  /* 0x0000001403033212 */ /* 0x004fc600078e3cff */
[----:B------:R-:W2:Y:S01]  /*0680*/  @P5 LDG.E R20, desc[UR4][R8.64+0x6c] ;  /* 0x00006c0408145981 */ /* 0x000ea2000c1e1900 */
[----:B---3--:R-:W-:-:S03]  /*0690*/  @P4 LOP3.LUT R3, R3, R22, RZ, 0x3c, !PT ;  /* 0x0000001603034212 */ /* 0x008fc600078e3cff */
[----:B------:R-:W3:Y:S01]  /*06a0*/  @P5 LDG.E R22, desc[UR4][R8.64+0x74] ;  /* 0x0000740408165981 */ /* 0x000ee2000c1e1900 */
[----:B----4-:R-:W-:-:S03]  /*06b0*/  @P4 LOP3.LUT R7, R7, R24, RZ, 0x3c, !PT ;  /* 0x0000001807074212 */ /* 0x010fc600078e3cff */
[----:B------:R-:W4:Y:S01]  /*06c0*/  @P0 LDG.E R24, desc[UR4][R8.64+0x8c] ;  /* 0x00008c0408180981 */ /* 0x000f22000c1e1900 */
[----:B------:R-:W-:-:S03]  /*06d0*/  @P6 LOP3.LUT R15, R15, R26, RZ, 0x3c, !PT ;  /* 0x0000001a0f0f6212 */ /* 0x000fc600078e3cff */
        /* <DEDUP_REMOVED lines=13> */
[----:B------:R-:W-:Y:S02]  /*07b0*/  @P6 LOP3.LUT R2, R2, R27, RZ, 0x3c, !PT ;  /* 0x0000001b02026212 */ /* 0x000fe400078e3cff */
[----:B------:R-:W-:Y:S02]  /*07c0*/  @P6 LOP3.LUT R6, R6, R19, RZ, 0x3c, !PT ;  /* 0x0000001306066212 */ /* 0x000fe400078e3cff */
[----:B------:R-:W-:Y:S02]  /*07d0*/  @P0 LOP3.LUT R2, R2, R21, RZ, 0x3c, !PT ;  /* 0x0000001502020212 */ /* 0x000fe400078e3cff */
[----:B------:R-:W-:Y:S02]  /*07e0*/  @P0 LOP3.LUT R6, R6, R25, RZ, 0x3c, !PT ;  /* 0x0000001906060212 */ /* 0x000fe400078e3cff */
[----:B--2---:R-:W-:Y:S02]  /*07f0*/  @P6 LOP3.LUT R3, R3, R20, RZ, 0x3c, !PT ;  /* 0x0000001403036212 */ /* 0x004fe400078e3cff */
[----:B---3--:R-:W-:-:S02]  /*0800*/  @P6 LOP3.LUT R7, R7, R22, RZ, 0x3c, !PT ;  /* 0x0000001607076212 */ /* 0x008fc400078e3cff */
[----:B----4-:R-:W-:Y:S02]  /*0810*/  @P0 LOP3.LUT R3, R3, R24, RZ, 0x3c, !PT ;  /* 0x0000001803030212 */ /* 0x010fe400078e3cff */
[----:B------:R-:W-:Y:S02]  /*0820*/  @P0 LOP3.LUT R7, R7, R26, RZ, 0x3c, !PT ;  /* 0x0000001a07070212 */ /* 0x000fe400078e3cff */
[----:B------:R-:W-:-:S13]  /*0830*/  R2P PR, R23.B1, 0x7f ;  /* 0x0000007f17007804 */ /* 0x000fda0000001000 */
[----:B------:R-:W2:Y:S04]  /*0840*/  @P0 LDG.E R20, desc[UR4][R8.64+0xa0] ;  /* 0x0000a00408140981 */ /* 0x000ea8000c1e1900 */
[----:B------:R-:W3:Y:S04]  /*0850*/  @P1 LDG.E R24, desc[UR4][R8.64+0xb4] ;  /* 0x0000b40408181981 */ /* 0x000ee8000c1e1900 */
[----:B------:R-:W4:Y:S04]  /*0860*/  @P2 LDG.E R26, desc[UR4][R8.64+0xc8] ;  /* 0x0000c804081a2981 */ /* 0x000f28000c1e1900 */
[----:B------:R-:W4:Y:S04]  /*0870*/  @P3 LDG.E R28, desc[UR4][R8.64+0xdc] ;  /* 0x0000dc04081c3981 */ /* 0x000f28000c1e1900 */
[----:B------:R-:W4:Y:S04]  /*0880*/  @P0 LDG.E R21, desc[UR4][R8.64+0xa4] ;  /* 0x0000a40408150981 */ /* 0x000f28000c1e1900 */
[----:B------:R-:W4:Y:S04]  /*0890*/  @P0 LDG.E R22, desc[UR4][R8.64+0xa8] ;  /* 0x0000a80408160981 */ /* 0x000f28000c1e1900 */
        /* <DEDUP_REMOVED lines=22> */
[----:B------:R-:W-:Y:S02]  /*0a00*/  LOP3.LUT P0, RZ, R23, 0x8000, RZ, 0xc0, !PT ;  /* 0x0000800017ff7812 */ /* 0x000fe4000780c0ff */
[----:B----4-:R-:W-:Y:S01]  /*0a10*/  @P5 LOP3.LUT R15, R15, R26, RZ, 0x3c, !PT ;  /* 0x0000001a0f0f5212 */ /* 0x010fe200078e3cff */
[----:B------:R-:W4:Y:S04]  /*0a20*/  @P3 LDG.E R23, desc[UR4][R8.64+0xe0] ;  /* 0x0000e00408173981 */ /* 0x000f28000c1e1900 */
[----:B------:R-:W2:Y:S01]  /*0a30*/  @P3 LDG.E R26, desc[UR4][R8.64+0xe4] ;  /* 0x0000e404081a3981 */ /* 0x000ea2000c1e1900 */
[----:B------:R-:W-:-:S03]  /*0a40*/  @P1 LOP3.LUT R2, R2, R21, RZ, 0x3c, !PT ;  /* 0x0000001502021212 */ /* 0x000fc600078e3cff */
        /* <DEDUP_REMOVED lines=9> */
[----:B---3--:R-:W-:-:S03]  /*0ae0*/  @P2 LOP3.LUT R7, R7, R24, RZ, 0x3c, !PT ;  /* 0x0000001807072212 */ /* 0x008fc600078e3cff */
[----:B------:R-:W3:Y:S01]  /*0af0*/  @P4 LDG.E R24, desc[UR4][R8.64+0x100] ;  /* 0x0001000408184981 */ /* 0x000ee2000c1e1900 */
[----:B----4-:R-:W-:-:S03]  /*0b00*/  @P3 LOP3.LUT R2, R2, R23, RZ, 0x3c, !PT ;  /* 0x0000001702023212 */ /* 0x010fc600078e3cff */
[----:B------:R-:W4:Y:S01]  /*0b10*/  @P5 LDG.E R23, desc[UR4][R8.64+0x108] ;  /* 0x0001080408175981 */ /* 0x000f22000c1e1900 */
[----:B--2---:R-:W-:-:S03]  /*0b20*/  @P2 LOP3.LUT R6, R6, R21, RZ, 0x3c, !PT ;  /* 0x0000001506062212 */ /* 0x004fc600078e3cff */
[----:B------:R-:W2:Y:S01]  /*0b30*/  @P4 LDG.E R21, desc[UR4][R8.64+0xfc] ;  /* 0x0000fc0408154981 */ /* 0x000ea2000c1e1900 */
[----:B------:R-:W-:-:S03]  /*0b40*/  @P2 LOP3.LUT R3, R3, R22, RZ, 0x3c, !PT ;  /* 0x0000001603032212 */ /* 0x000fc600078e3cff */
[----:B------:R-:W2:Y:S01]  /*0b50*/  @P4 LDG.E R22, desc[UR4][R8.64+0xf8] ;  /* 0x0000f80408164981 */ /* 0x000ea2000c1e1900 */
[----:B------:R-:W-:Y:S02]  /*0b60*/  @P3 LOP3.LUT R3, R3, R26, RZ, 0x3c, !PT ;  /* 0x0000001a03033212 */ /* 0x000fe400078e3cff */
[----:B------:R-:W-:Y:S01]  /*0b70*/  @P3 LOP3.LUT R6, R6, R25, RZ, 0x3c, !PT ;  /* 0x0000001906063212 */ /* 0x000fe200078e3cff */
[----:B------:R-:W2:Y:S04]  /*0b80*/  @P5 LDG.E R26, desc[UR4][R8.64+0x10c] ;  /* 0x00010c04081a5981 */ /* 0x000ea8000c1e1900 */
        /* <DEDUP_REMOVED lines=15> */
[----:B------:R-:W-:-:S03]  /*0c80*/  @P5 LOP3.LUT R3, R3, R26, RZ, 0x3c, !PT ;  /* 0x0000001a03035212 */ /* 0x000fc600078e3cff */
[----:B------:R-:W2:Y:S01]  /*0c90*/  @P0 LDG.E R26, desc[UR4][R8.64+0x134] ;  /* 0x00013404081a0981 */ /* 0x000ea2000c1e1900 */
[----:B------:R-:W-:-:S03]  /*0ca0*/  @P5 LOP3.LUT R6, R6, R25, RZ, 0x3c, !PT ;  /* 0x0000001906065212 */ /* 0x000fc600078e3cff */
[----:B------:R-:W2:Y:S01]  /*0cb0*/  @P0 LDG.E R25, desc[UR4][R8.64+0x138] ;  /* 0x0001380408190981 */ /* 0x000ea2000c1e1900 */
[----:B------:R-:W-:-:S05]  /*0cc0*/  VIADD R18, R18, 0x10 ;  /* 0x0000001012127836 */ /* 0x000fca0000000000 */
[----:B------:R-:W-:Y:S02]  /*0cd0*/  ISETP.NE.AND P1, PT, R18, 0x20, PT ;  /* 0x000000201200780c */ /* 0x000fe40003f25270 */
[----:B------:R-:W-:Y:S02]  /*0ce0*/  @P5 LOP3.LUT R7, R7, R20, RZ, 0x3c, !PT ;  /* 0x0000001407075212 */ /* 0x000fe400078e3cff */
[----:B------:R-:W-:Y:S02]  /*0cf0*/  @P6 LOP3.LUT R2, R2, R19, RZ, 0x3c, !PT ;  /* 0x0000001302026212 */ /* 0x000fe400078e3cff */
[----:B---3--:R-:W-:Y:S02]  /*0d00*/  @P6 LOP3.LUT R7, R7, R24, RZ, 0x3c, !PT ;  /* 0x0000001807076212 */ /* 0x008fe400078e3cff */
[----:B----4-:R-:W-:Y:S02]  /*0d10*/  @P0 LOP3.LUT R2, R2, R23, RZ, 0x3c, !PT ;  /* 0x0000001702020212 */ /* 0x010fe400078e3cff */
[----:B------:R-:W-:-:S02]  /*0d20*/  @P0 LOP3.LUT R7, R7, R28, RZ, 0x3c, !PT ;  /* 0x0000001c07070212 */ /* 0x000fc400078e3cff */
[----:B--2---:R-:W-:Y:S02]  /*0d30*/  @P6 LOP3.LUT R6, R6, R21, RZ, 0x3c, !PT ;  /* 0x0000001506066212 */ /* 0x004fe400078e3cff */
[----:B------:R-:W-:-:S04]  /*0d40*/  @P6 LOP3.LUT R3, R3, R22, RZ, 0x3c, !PT ;  /* 0x0000001603036212 */ /* 0x000fc800078e3cff */
[----:B------:R-:W-:Y:S02]  /*0d50*/  @P0 LOP3.LUT R3, R3, R26, RZ, 0x3c, !PT ;  /* 0x0000001a03030212 */ /* 0x000fe400078e3cff */
[----:B------:R-:W-:Y:S01]  /*0d60*/  @P0 LOP3.LUT R6, R6, R25, RZ, 0x3c, !PT ;  /* 0x0000001906060212 */ /* 0x000fe200078e3cff */
[----:B------:R-:W-:Y:S06]  /*0d70*/  @P1 BRA `(.L_x_4) ;  /* 0xfffffff400481947 */ /* 0x000fec000383ffff */
[----:B------:R-:W-:-:S05]  /*0d80*/  VIADD R16, R16, 0x1 ;  /* 0x0000000110107836 */ /* 0x000fca0000000000 */
[----:B------:R-:W-:-:S13]  /*0d90*/  ISETP.NE.AND P0, PT, R16, 0x5, PT ;  /* 0x000000051000780c */ /* 0x000fda0003f05270 */
[----:B------:R-:W-:Y:S05]  /*0da0*/  @P0 BRA `(.L_x_5) ;  /* 0xfffffff400200947 */ /* 0x000fea000383ffff */
[----:B------:R-:W0:Y:S01]  /*0db0*/  S2R R17, SR_TID.X ;  /* 0x0000000000117919 */ /* 0x000e220000002100 */
[----:B------:R-:W1:Y:S01]  /*0dc0*/  LDC.64 R8, c[0x0][0x380] ;  /* 0x0000e000ff087b82 */ /* 0x000e620000000a00 */
[----:B------:R-:W-:Y:S02]  /*0dd0*/  VIADD R14, R14, 0x1 ;  /* 0x000000010e0e7836 */ /* 0x000fe40000000000 */
[----:B0-----:R-:W-:-:S04]  /*0de0*/  IMAD R17, R10, UR6, R17 ;  /* 0x000000060a117c24 */ /* 0x001fc8000f8e0211 */
[----:B-1----:R-:W-:Y:S01]  /*0df0*/  IMAD.WIDE R8, R17, 0x30, R8 ;  /* 0x0000003011087825 */ /* 0x002fe200078e0208 */
[----:B------:R-:W-:-:S04]  /*0e00*/  LOP3.LUT R17, R12, 0x3, RZ, 0xc0, !PT ;  /* 0x000000030c117812 */ /* 0x000fc800078ec0ff */
[----:B------:R0:W-:Y:S01]  /*0e10*/  STG.E.64 desc[UR4][R8.64+0x8], R2 ;  /* 0x0000080208007986 */ /* 0x0001e2000c101b04 */
[----:B------:R-:W-:-:S03]  /*0e20*/  ISETP.GE.U32.AND P0, PT, R14, R17, PT ;  /* 0x000000110e00720c */ /* 0x000fc60003f06070 */
[----:B------:R0:W-:Y:S04]  /*0e30*/  STG.E.64 desc[UR4][R8.64+0x10], R6 ;  /* 0x0000100608007986 */ /* 0x0001e8000c101b04 */
[----:B------:R0:W-:Y:S06]  /*0e40*/  STG.E desc[UR4][R8.64+0x4], R15 ;  /* 0x0000040f08007986 */ /* 0x0001ec000c101904 */
[----:B------:R-:W-:Y:S05]  /*0e50*/  @!P0 BRA `(.L_x_6) ;  /* 0xfffffff000e48947 */ /* 0x000fea000383ffff */
.L_x_3:
[----:B------:R-:W-:Y:S05]  /*0e60*/  BSYNC.RECONVERGENT B1 ;  /* 0x0000000000017941 */ /* 0x000fea0003800200 */
.L_x_2:
[C---:B------:R-:W-:Y:S01]  /*0e70*/  ISETP.GT.U32.AND P0, PT, R12.reuse, 0x3, PT ;  /* 0x000000030c00780c */ /* 0x040fe20003f04070 */
[----:B------:R-:W-:Y:S01]  /*0e80*/  VIADD R13, R13, 0x1 ;  /* 0x000000010d0d7836 */ /* 0x000fe20000000000 */
[--C-:B------:R-:W-:Y:S02]  /*0e90*/  SHF.R.U64 R12, R12, 0x2, R11.reuse ;  /* 0x000000020c0c7819 */ /* 0x100fe4000000120b */
[----:B------:R-:W-:Y:S02]  /*0ea0*/  ISETP.GT.U32.AND.EX P0, PT, R11, RZ, PT, P0 ;  /* 0x000000ff0b00720c */ /* 0x000fe40003f04100 */
[----:B------:R-:W-:-:S11]  /*0eb0*/  SHF.R.U32.HI R11, RZ, 0x2, R11 ;  /* 0x00000002ff0b7819 */ /* 0x000fd6000001160b */
[----:B------:R-:W-:Y:S05]  /*0ec0*/  @P0 BRA `(.L_x_7) ;  /* 0xfffffff000a80947 */ /* 0x000fea000383ffff */
.L_x_1:
[----:B------:R-:W-:Y:S05]  /*0ed0*/  BSYNC.RECONVERGENT B0 ;  /* 0x0000000000007941 */ /* 0x000fea0003800200 */
.L_x_0:
[----:B0-----:R-:W0:Y:S01]  /*0ee0*/  S2R R5, SR_TID.X ;  /* 0x0000000000057919 */ /* 0x001e220000002100 */
[----:B------:R-:W1:Y:S01]  /*0ef0*/  LDCU UR7, c[0x0][0x398] ;  /* 0x00007300ff0777ac */ /* 0x000e620008000800 */
[----:B------:R-:W2:Y:S01]  /*0f00*/  LDC.64 R2, c[0x0][0x380] ;  /* 0x0000e000ff027b82 */ /* 0x000ea20000000a00 */
[----:B-1----:R-:W-:Y:S01]  /*0f10*/  ISETP.GE.AND P0, PT, R0, UR7, PT ;  /* 0x0000000700007c0c */ /* 0x002fe2000bf06270 */
[----:B0-----:R-:W-:-:S04]  /*0f20*/  IMAD R5, R10, UR6, R5 ;  /* 0x000000060a057c24 */ /* 0x001fc8000f8e0205 */
[----:B--2---:R-:W-:-:S05]  /*0f30*/  IMAD.WIDE R2, R5, 0x30, R2 ;  /* 0x0000003005027825 */ /* 0x004fca00078e0202 */
[----:B------:R0:W-:Y:S04]  /*0f40*/  STG.E.64 desc[UR4][R2.64+0x18], RZ ;  /* 0x000018ff02007986 */ /* 0x0001e8000c101b04 */
[----:B------:R0:W-:Y:S04]  /*0f50*/  STG.E desc[UR4][R2.64+0x20], RZ ;  /* 0x000020ff02007986 */ /* 0x0001e8000c101904 */
[----:B------:R0:W-:Y:S01]  /*0f60*/  STG.E.64 desc[UR4][R2.64+0x28], RZ ;  /* 0x000028ff02007986 */ /* 0x0001e2000c101b04 */
[----:B------:R-:W-:Y:S05]  /*0f70*/  @P0 EXIT ;  /* 0x000000000000094d */ /* 0x000fea0003800000 */
[----:B------:R-:W1:Y:S01]  /*0f80*/  LDC.64 R4, c[0x0][0x388] ;  /* 0x0000e200ff047b82 */ /* 0x000e620000000a00 */
[----:B------:R-:W2:Y:S07]  /*0f90*/  LDCU UR6, c[0x0][0x370] ;  /* 0x00006e00ff0677ac */ /* 0x000eae0008000800 */
[----:B------:R-:W3:Y:S01]  /*0fa0*/  LDC.64 R6, c[0x0][0x390] ;  /* 0x0000e400ff067b82 */ /* 0x000ee20000000a00 */
[----:B--2---:R-:W-:-:S07]  /*0fb0*/  IMAD R9, R10, UR6, RZ ;  /* 0x000000060a097c24 */ /* 0x004fce000f8e02ff */
.L_x_8:
[----:B--2---:R-:W2:Y:S04]  /*0fc0*/  LDG.E.64 R14, desc[UR4][R2.64] ;  /* 0x00000004020e7981 */ /* 0x004ea8000c1e1b00 */
[----:B------:R-:W4:Y:S04]  /*0fd0*/  LDG.E.64 R12, desc[UR4][R2.64+0x10] ;  /* 0x00001004020c7981 */ /* 0x000f28000c1e1b00 */
[----:B------:R-:W5:Y:S01]  /*0fe0*/  LDG.E.64 R10, desc[UR4][R2.64+0x8] ;  /* 0x00000804020a7981 */ /* 0x000f62000c1e1b00 */
[----:B-1----:R-:W-:Y:S01]  /*0ff0*/  IMAD.WIDE R18, R0, 0x4, R4 ;  /* 0x0000000400127825 */ /* 0x002fe200078e0204 */
[----:B--2---:R-:W-:-:S03]  /*1000*/  SHF.R.U32.HI R8, RZ, 0x2, R15 ;  /* 0x00000002ff087819 */ /* 0x004fc6000001160f */
[----:B------:R-:W-:Y:S01]  /*1010*/  VIADD R14, R14, 0x587c5 ;  /* 0x000587c50e0e7836 */ /* 0x000fe20000000000 */
[----:B------:R-:W-:Y:S01]  /*1020*/  LOP3.LUT R8, R8, R15, RZ, 0x3c, !PT ;  /* 0x0000000f08087212 */ /* 0x000fe200078e3cff */
[----:B----4-:R-:W-:Y:S02]  /*1030*/  IMAD.SHL.U32 R15, R13, 0x10, RZ ;  /* 0x000000100d0f7824 */ /* 0x010fe400078e00ff */
[----:B------:R-:W-:Y:S02]  /*1040*/  IMAD.MOV.U32 R21, RZ, RZ, R12 ;  /* 0x000000ffff157224 */ /* 0x000fe400078e000c */
[----:B------:R-:W-:Y:S02]  /*1050*/  IMAD.SHL.U32 R16, R8, 0x2, RZ ;  /* 0x0000000208107824 */ /* 0x000fe400078e00ff */
[----:B-----5:R-:W-:-:S03]  /*1060*/  IMAD.MOV.U32 R20, RZ, RZ, R11 ;  /* 0x000000ffff147224 */ /* 0x020fc600078e000b */
[----:B------:R-:W-:Y:S01]  /*1070*/  LOP3.LUT R16, R8, R16, R15, 0x96, !PT ;  /* 0x0000001008107212 */ /* 0x000fe200078e960f */
[----:B------:R-:W-:Y:S01]  /*1080*/  IMAD.MOV.U32 R8, RZ, RZ, 0x2f800000 ;  /* 0x2f800000ff087424 */ /* 0x000fe200078e00ff */
[----:B------:R-:W-:Y:S02]  /*1090*/  STG.E.64 desc[UR4][R2.64+0x8], R20 ;  /* 0x0000081402007986 */ /* 0x000fe4000c101b04 */
[----:B------:R-:W-:Y:S01]  /*10a0*/  LOP3.LUT R17, R16, R13, RZ, 0x3c, !PT ;  /* 0x0000000d10117212 */ /* 0x000fe200078e3cff */
[----:B------:R-:W-:-:S04]  /*10b0*/  IMAD.MOV.U32 R16, RZ, RZ, R13 ;  /* 0x000000ffff107224 */ /* 0x000fc800078e000d */
[----:B------:R-:W-:Y:S01]  /*10c0*/  IMAD.IADD R15, R17, 0x1, R14 ;  /* 0x00000001110f7824 */ /* 0x000fe200078e020e */
[----:B------:R-:W-:Y:S04]  /*10d0*/  STG.E.64 desc[UR4][R2.64+0x10], R16 ;  /* 0x0000101002007986 */ /* 0x000fe8000c101b04 */
[----:B------:R-:W-:-:S05]  /*10e0*/  I2FP.F32.U32 R15, R15 ;  /* 0x0000000f000f7245 */ /* 0x000fca0000201000 */
[----:B------:R-:W-:Y:S01]  /*10f0*/  FFMA R12, R15, R8, 1.1641532182693481445e-10 ;  /* 0x2f0000000f0c7423 */ /* 0x000fe20000000008 */
[----:B------:R-:W-:-:S03]  /*1100*/  IMAD.MOV.U32 R15, RZ, RZ, R10 ;  /* 0x000000ffff0f7224 */ /* 0x000fc600078e000a */
[----:B------:R-:W-:Y:S02]  /*1110*/  FMUL R23, R12, 100 ;  /* 0x42c800000c177820 */ /* 0x000fe40000400000 */
[----:B------:R-:W-:Y:S04]  /*1120*/  STG.E.64 desc[UR4][R2.64], R14 ;  /* 0x0000000e02007986 */ /* 0x000fe8000c101b04 */
[----:B------:R3:W-:Y:S04]  /*1130*/  STG.E desc[UR4][R18.64], R23 ;  /* 0x0000001712007986 */ /* 0x0007e8000c101904 */
[----:B------:R-:W2:Y:S04]  /*1140*/  LDG.E.64 R24, desc[UR4][R2.64] ;  /* 0x0000000402187981 */ /* 0x000ea8000c1e1b00 */
[----:B------:R-:W4:Y:S04]  /*1150*/  LDG.E.64 R12, desc[UR4][R2.64+0x10] ;  /* 0x00001004020c7981 */ /* 0x000f28000c1e1b00 */
[----:B------:R-:W5:Y:S01]  /*1160*/  LDG.E.64 R10, desc[UR4][R2.64+0x8] ;  /* 0x00000804020a7981 */ /* 0x000f62000c1e1b00 */
[----:B---3--:R-:W-:-:S04]  /*1170*/  IMAD.WIDE R18, R0, 0x4, R6 ;  /* 0x0000000400127825 */ /* 0x008fc800078e0206 */
[----:B------:R-:W-:-:S05]  /*1180*/  IMAD.IADD R0, R9, 0x1, R0 ;  /* 0x0000000109007824 */ /* 0x000fca00078e0200 */
[----:B------:R-:W-:Y:S02]  /*1190*/  ISETP.GE.AND P0, PT, R0, UR7, PT ;  /* 0x0000000700007c0c */ /* 0x000fe4000bf06270 */
[----:B--2---:R-:W-:Y:S01]  /*11a0*/  SHF.R.U32.HI R22, RZ, 0x2, R25 ;  /* 0x00000002ff167819 */ /* 0x004fe20000011619 */
[----:B------:R-:W-:-:S03]  /*11b0*/  VIADD R16, R24, 0x587c5 ;  /* 0x000587c518107836 */ /* 0x000fc60000000000 */
[----:B------:R-:W-:Y:S01]  /*11c0*/  LOP3.LUT R22, R22, R25, RZ, 0x3c, !PT ;  /* 0x0000001916167212 */ /* 0x000fe200078e3cff */
[----:B----4-:R-:W-:Y:S02]  /*11d0*/  IMAD.SHL.U32 R25, R13, 0x10, RZ ;  /* 0x000000100d197824 */ /* 0x010fe400078e00ff */
[----:B------:R-:W-:Y:S02]  /*11e0*/  IMAD.MOV.U32 R21, RZ, RZ, R12 ;  /* 0x000000ffff157224 */ /* 0x000fe400078e000c */
[----:B------:R-:W-:Y:S02]  /*11f0*/  IMAD.SHL.U32 R26, R22, 0x2, RZ ;  /* 0x00000002161a7824 */ /* 0x000fe400078e00ff */
[----:B-----5:R-:W-:-:S03]  /*1200*/  IMAD.MOV.U32 R20, RZ, RZ, R11 ;  /* 0x000000ffff147224 */ /* 0x020fc600078e000b */
[----:B------:R-:W-:Y:S02]  /*1210*/  LOP3.LUT R26, R22, R26, R25, 0x96, !PT ;  /* 0x0000001a161a7212 */ /* 0x000fe400078e9619 */
[----:B------:R2:W-:Y:S02]  /*1220*/  STG.E.64 desc[UR4][R2.64+0x8], R20 ;  /* 0x0000081402007986 */ /* 0x0005e4000c101b04 */
[----:B------:R-:W-:-:S05]  /*1230*/  LOP3.LUT R15, R26, R13, RZ, 0x3c, !PT ;  /* 0x0000000d1a0f7212 */ /* 0x000fca00078e3cff */
[----:B------:R-:W-:-:S05]  /*1240*/  IMAD.IADD R14, R15, 0x1, R16 ;  /* 0x000000010f0e7824 */ /* 0x000fca00078e0210 */
[----:B------:R-:W-:Y:S01]  /*1250*/  I2FP.F32.U32 R17, R14 ;  /* 0x0000000e00117245 */ /* 0x000fe20000201000 */
[----:B------:R-:W-:-:S04]  /*1260*/  IMAD.MOV.U32 R14, RZ, RZ, R13 ;  /* 0x000000ffff0e7224 */ /* 0x000fc800078e000d */
[----:B------:R-:W-:Y:S01]  /*1270*/  FFMA R8, R17, R8, 1.1641532182693481445e-10 ;  /* 0x2f00000011087423 */ /* 0x000fe20000000008 */
[----:B------:R-:W-:Y:S01]  /*1280*/  IMAD.MOV.U32 R17, RZ, RZ, R10 ;  /* 0x000000ffff117224 */ /* 0x000fe200078e000a */
[----:B------:R2:W-:Y:S02]  /*1290*/  STG.E.64 desc[UR4][R2.64+0x10], R14 ;  /* 0x0000100e02007986 */ /* 0x0005e4000c101b04 */
[----:B------:R-:W-:Y:S02]  /*12a0*/  FMUL R11, R8, 100 ;  /* 0x42c80000080b7820 */ /* 0x000fe40000400000 */
[----:B------:R2:W-:Y:S04]  /*12b0*/  STG.E.64 desc[UR4][R2.64], R16 ;  /* 0x0000001002007986 */ /* 0x0005e8000c101b04 */
[----:B------:R2:W-:Y:S01]  /*12c0*/  STG.E desc[UR4][R18.64], R11 ;  /* 0x0000000b12007986 */ /* 0x0005e2000c101904 */
[----:B------:R-:W-:Y:S05]  /*12d0*/  @!P0 BRA `(.L_x_8) ;  /* 0xfffffffc00388947 */ /* 0x000fea000383ffff */
[----:B------:R-:W-:Y:S05]  /*12e0*/  EXIT ;  /* 0x000000000000794d */ /* 0x000fea0003800000 */
.L_x_9:
[----:B------:R-:W-:-:S00]  /*12f0*/  BRA `(.L_x_9) ;  /* 0xfffffffc00fc7947 */ /* 0x000fc0000383ffff */
[----:B------:R-:W-:-:S00]  /*1300*/  NOP ;  /* 0x0000000000007918 */ /* 0x000fc00000000000 */
[----:B------:R-:W-:-:S00]  /*1310*/  NOP ;  /* 0x0000000000007918 */ /* 0x000fc00000000000 */
[----:B------:R-:W-:-:S00]  /*1320*/  NOP ;  /* 0x0000000000007918 */ /* 0x000fc00000000000 */
[----:B------:R-:W-:-:S00]  /*1330*/  NOP ;  /* 0x0000000000007918 */ /* 0x000fc00000000000 */
[----:B------:R-:W-:-:S00]  /*1340*/  NOP ;  /* 0x0000000000007918 */ /* 0x000fc00000000000 */
[----:B------:R-:W-:-:S00]  /*1350*/  NOP ;  /* 0x0000000000007918 */ /* 0x000fc00000000000 */
[----:B------:R-:W-:-:S00]  /*1360*/  NOP ;  /* 0x0000000000007918 */ /* 0x000fc00000000000 */
[----:B------:R-:W-:-:S00]  /*1370*/  NOP ;  /* 0x0000000000007918 */ /* 0x000fc00000000000 */
.L_x_16:


//--------------------- .text._Z10matrixMultPfS_S_i --------------------------
	.section	.text._Z10matrixMultPfS_S_i,"ax",@progbits
	.align	128
        .global         _Z10matrixMultPfS_S_i
        .type           _Z10matrixMultPfS_S_i,@function
        .size           _Z10matrixMultPfS_S_i,(.L_x_17 - _Z10matrixMultPfS_S_i)
        .other          _Z10matrixMultPfS_S_i,@"STO_CUDA_ENTRY STV_DEFAULT"
_Z10matrixMultPfS_S_i:
.text._Z10matrixMultPfS_S_i:
[----:B------:R-:W-:Y:S01]  /*0000*/  LDC R1, c[0x0][0x37c] ;  /* 0x0000df00ff017b82 */ /* 0x000fe20000000800 */
[----:B------:R-:W0:Y:S01]  /*0010*/  S2R R16, SR_TID.Y ;  /* 0x0000000000107919 */ /* 0x000e220000002200 */
[----:B------:R-:W1:Y:S06]  /*0020*/  LDCU UR14, c[0x0][0x398] ;  /* 0x00007300ff0e77ac */ /* 0x000e6c0008000800 */
[----:B------:R-:W0:Y:S01]  /*0030*/  LDC R5, c[0x0][0x364] ;  /* 0x0000d900ff057b82 */ /* 0x000e220000000800 */
[----:B------:R-:W-:Y:S01]  /*0040*/  HFMA2 R21, -RZ, RZ, 0, 0 ;  /* 0x00000000ff157431 */ /* 0x000fe200000001ff */
[----:B------:R-:W2:Y:S01]  /*0050*/  S2R R3, SR_TID.X ;  /* 0x0000000000037919 */ /* 0x000ea20000002100 */
[----:B------:R-:W3:Y:S05]  /*0060*/  LDCU.64 UR12, c[0x0][0x358] ;  /* 0x00006b00ff0c77ac */ /* 0x000eea0008000a00 */
[----:B------:R-:W-:Y:S08]  /*0070*/  S2UR UR4, SR_CTAID.X ;  /* 0x00000000000479c3 */ /* 0x000ff00000002500 */
[----:B------:R-:W0:Y:S01]  /*0080*/  S2UR UR5, SR_CTAID.Y ;  /* 0x00000000000579c3 */ /* 0x000e220000002600 */
[----:B-1----:R-:W-:-:S07]  /*0090*/  UISETP.GE.AND UP0, UPT, UR14, 0x1, UPT ;  /* 0x000000010e00788c */ /* 0x002fce000bf06270 */
[----:B------:R-:W2:Y:S01]  /*00a0*/  LDC R0, c[0x0][0x360] ;  /* 0x0000d800ff007b82 */ /* 0x000ea20000000800 */
[----:B0-----:R-:W-:Y:S02]  /*00b0*/  IMAD R10, R5, UR5, R16 ;  /* 0x00000005050a7c24 */ /* 0x001fe4000f8e0210 */
[----:B--2---:R-:W-:Y:S01]  /*00c0*/  IMAD R11, R0, UR4, R3 ;  /* 0x00000004000b7c24 */ /* 0x004fe2000f8e0203 */
[----:B---3--:R-:W-:Y:S06]  /*00d0*/  BRA.U !UP0, `(.L_x_10) ;  /* 0x0000000d089c7547 */ /* 0x008fec000b800000 */
[----:B------:R-:W0:Y:S01]  /*00e0*/  S2UR UR6, SR_CgaCtaId ;  /* 0x00000000000679c3 */ /* 0x000e220000008800 */
[----:B------:R-:W-:Y:S01]  /*00f0*/  UMOV UR4, 0x400 ;  /* 0x0000040000047882 */ /* 0x000fe20000000000 */
[----:B------:R-:W-:Y:S02]  /*0100*/  UISETP.GE.U32.AND UP0, UPT, UR14, 0x8, UPT ;  /* 0x000000080e00788c */ /* 0x000fe4000bf06070 */
[----:B------:R-:W-:Y:S01]  /*0110*/  IMAD R0, R10, UR14, R3 ;  /* 0x0000000e0a007c24 */ /* 0x000fe2000f8e0203 */
[----:B------:R-:W-:Y:S01]  /*0120*/  UIADD3 UR5, UPT, UPT, UR4, 0x4, URZ ;  /* 0x0000000404057890 */ /* 0x000fe2000fffe0ff */
[----:B------:R-:W-:Y:S01]  /*0130*/  MOV R21, RZ ;  /* 0x000000ff00157202 */ /* 0x000fe20000000f00 */
[----:B0-----:R-:W-:Y:S02]  /*0140*/  ULEA UR4, UR6, UR4, 0x18 ;  /* 0x0000000406047291 */ /* 0x001fe4000f8ec0ff */
[----:B------:R-:W-:-:S04]  /*0150*/  ULEA UR5, UR6, UR5, 0x18 ;  /* 0x0000000506057291 */ /* 0x000fc8000f8ec0ff */
[C---:B------:R-:W-:Y:S01]  /*0160*/  LEA R12, R16.reuse, UR4, 0x2 ;  /* 0x00000004100c7c11 */ /* 0x040fe2000f8e10ff */
[----:B------:R-:W-:Y:S01]  /*0170*/  UMOV UR4, URZ ;  /* 0x000000ff00047c82 */ /* 0x000fe20008000000 */
[C---:B------:R-:W-:Y:S02]  /*0180*/  LEA R13, R3.reuse, UR5, 0x2 ;  /* 0x00000005030d7c11 */ /* 0x040fe4000f8e10ff */
[----:B------:R-:W-:Y:S02]  /*0190*/  LEA R14, R3, R12, 0x2 ;  /* 0x0000000c030e7211 */ /* 0x000fe400078e10ff */
[----:B------:R-:W-:Y:S01]  /*01a0*/  LEA R15, R16, R13, 0x2 ;  /* 0x0000000d100f7211 */ /* 0x000fe200078e10ff */
[----:B------:R-:W-:Y:S06]  /*01b0*/  BRA.U !UP0, `(.L_x_11) ;  /* 0x0000000508ac7547 */ /* 0x000fec000b800000 */
[----:B------:R-:W0:Y:S01]  /*01c0*/  LDCU.64 UR16, c[0x0][0x388] ;  /* 0x00007100ff1077ac */ /* 0x000e220008000a00 */
[----:B------:R-:W-:Y:S01]  /*01d0*/  IMAD R16, R16, UR14, R11 ;  /* 0x0000000e10107c24 */ /* 0x000fe2000f8e020b */
[----:B------:R-:W-:Y:S01]  /*01e0*/  MOV R21, RZ ;  /* 0x000000ff00157202 */ /* 0x000fe20000000f00 */
[----:B------:R-:W-:-:S04]  /*01f0*/  ULOP3.LUT UR4, UR14, 0x7ffffff8, URZ, 0xc0, !UPT ;  /* 0x7ffffff80e047892 */ /* 0x000fc8000f8ec0ff */
[----:B------:R-:W-:Y:S02]  /*0200*/  UIADD3 UR4, UPT, UPT, -UR4, URZ, URZ ;  /* 0x000000ff04047290 */ /* 0x000fe4000fffe1ff */
[----:B0-----:R-:W-:Y:S02]  /*0210*/  UIMAD.WIDE.U32 UR6, UR14, 0x8, UR16 ;  /* 0x000000080e0678a5 */ /* 0x001fe4000f8e0010 */
[----:B------:R-:W-:Y:S02]  /*0220*/  UIMAD.WIDE.U32 UR8, UR14, 0xc, UR16 ;  /* 0x0000000c0e0878a5 */ /* 0x000fe4000f8e0010 */
[----:B------:R-:W-:-:S12]  /*0230*/  UIMAD.WIDE.U32 UR10, UR14, 0x14, UR16 ;  /* 0x000000140e0a78a5 */ /* 0x000fd8000f8e0010 */
.L_x_12:
[----:B------:R-:W0:Y:S01]  /*0240*/  LDC.64 R2, c[0x0][0x380] ;  /* 0x0000e000ff027b82 */ /* 0x000e220000000a00 */
[----:B------:R-:W-:-:S05]  /*0250*/  HFMA2 R5, -RZ, RZ, 0, 2.384185791015625e-07 ;  /* 0x00000004ff057431 */ /* 0x000fca00000001ff */
[----:B------:R-:W-:-:S05]  /*0260*/  IMAD.WIDE R4, R16, R5, UR16 ;  /* 0x0000001010047e25 */ /* 0x000fca000f8e0205 */
[----:B------:R-:W2:Y:S01]  /*0270*/  LDG.E R18, desc[UR12][R4.64] ;  /* 0x0000000c04127981 */ /* 0x000ea2000c1e1900 */
[----:B0-----:R-:W-:-:S05]  /*0280*/  IMAD.WIDE R2, R0, 0x4, R2 ;  /* 0x0000000400027825 */ /* 0x001fca00078e0202 */
[----:B------:R-:W3:Y:S01]  /*0290*/  LDG.E R17, desc[UR12][R2.64] ;  /* 0x0000000c02117981 */ /* 0x000ee2000c1e1900 */
[----:B------:R-:W-:-:S06]  /*02a0*/  UIMAD.WIDE.U32 UR18, UR14, 0x4, UR16 ;  /* 0x000000040e1278a5 */ /* 0x000fcc000f8e0010 */
[----:B------:R-:W-:Y:S02]  /*02b0*/  MOV R6, UR18 ;  /* 0x0000001200067c02 */ /* 0x000fe40008000f00 */
[----:B------:R-:W-:-:S03]  /*02c0*/  MOV R7, UR19 ;  /* 0x0000001300077c02 */ /* 0x000fc60008000f00 */
[----:B------:R-:W-:Y:S01]  /*02d0*/  IMAD.WIDE R6, R16, 0x4, R6 ;  /* 0x0000000410067825 */ /* 0x000fe200078e0206 */
[----:B---3--:R-:W-:Y:S04]  /*02e0*/  STS [R14], R17 ;  /* 0x000000110e007388 */ /* 0x008fe80000000800 */
[----:B--2---:R-:W-:Y:S01]  /*02f0*/  STS [R15], R18 ;  /* 0x000000120f007388 */ /* 0x004fe20000000800 */
[----:B------:R-:W-:Y:S06]  /*0300*/  BAR.SYNC.DEFER_BLOCKING 0x0 ;  /* 0x0000000000007b1d */ /* 0x000fec0000010000 */
[----:B------:R-:W-:Y:S04]  /*0310*/  LDS R26, [R12] ;  /* 0x000000000c1a7984 */ /* 0x000fe80000000800 */
[----:B------:R-:W0:Y:S01]  /*0320*/  LDS R22, [R13] ;  /* 0x000000000d167984 */ /* 0x000e220000000800 */
[----:B------:R-:W-:Y:S06]  /*0330*/  BAR.SYNC.DEFER_BLOCKING 0x0 ;  /* 0x0000000000007b1d */ /* 0x000fec0000010000 */
[----:B------:R-:W2:Y:S04]  /*0340*/  LDG.E R19, desc[UR12][R2.64+0x4] ;  /* 0x0000040c02137981 */ /* 0x000ea8000c1e1900 */
[----:B------:R-:W3:Y:S01]  /*0350*/  LDG.E R20, desc[UR12][R6.64] ;  /* 0x0000000c06147981 */ /* 0x000ee2000c1e1900 */
[----:B------:R-:W-:-:S05]  /*0360*/  MOV R9, 0x4 ;  /* 0x0000000400097802 */ /* 0x000fca0000000f00 */
[----:B------:R-:W-:Y:S01]  /*0370*/  IMAD.WIDE R8, R16, R9, UR6 ;  /* 0x0000000610087e25 */ /* 0x000fe2000f8e0209 */
[----:B--2---:R-:W-:Y:S04]  /*0380*/  STS [R14], R19 ;  /* 0x000000130e007388 */ /* 0x004fe80000000800 */
[----:B---3--:R-:W-:Y:S01]  /*0390*/  STS [R15], R20 ;  /* 0x000000140f007388 */ /* 0x008fe20000000800 */
[----:B------:R-:W-:Y:S06]  /*03a0*/  BAR.SYNC.DEFER_BLOCKING 0x0 ;  /* 0x0000000000007b1d */ /* 0x000fec0000010000 */
[----:B------:R-:W-:Y:S04]  /*03b0*/  LDS R17, [R12] ;  /* 0x000000000c117984 */ /* 0x000fe80000000800 */
[----:B------:R-:W1:Y:S01]  /*03c0*/  LDS R18, [R13] ;  /* 0x000000000d127984 */ /* 0x000e620000000800 */
[----:B------:R-:W-:Y:S06]  /*03d0*/  BAR.SYNC.DEFER_BLOCKING 0x0 ;  /* 0x0000000000007b1d */ /* 0x000fec0000010000 */
[----:B------:R-:W2:Y:S04]  /*03e0*/  LDG.E R23, desc[UR12][R2.64+0x8] ;  /* 0x0000080c02177981 */ /* 0x000ea8000c1e1900 */
[----:B------:R-:W3:Y:S01]  /*03f0*/  LDG.E R24, desc[UR12][R8.64] ;  /* 0x0000000c08187981 */ /* 0x000ee2000c1e1900 */
[----:B------:R-:W-:-:S05]  /*0400*/  HFMA2 R7, -RZ, RZ, 0, 2.384185791015625e-07 ;  /* 0x00000004ff077431 */ /* 0x000fca00000001ff */
[----:B------:R-:W-:Y:S01]  /*0410*/  IMAD.WIDE R6, R16, R7, UR8 ;  /* 0x0000000810067e25 */ /* 0x000fe2000f8e0207 */
[----:B--2---:R-:W-:Y:S04]  /*0420*/  STS [R14], R23 ;  /* 0x000000170e007388 */ /* 0x004fe80000000800 */
[----:B---3--:R-:W-:Y:S01]  /*0430*/  STS [R15], R24 ;  /* 0x000000180f007388 */ /* 0x008fe20000000800 */
[----:B------:R-:W-:Y:S06]  /*0440*/  BAR.SYNC.DEFER_BLOCKING 0x0 ;  /* 0x0000000000007b1d */ /* 0x000fec0000010000 */
[----:B------:R-:W-:Y:S04]  /*0450*/  LDS R19, [R12] ;  /* 0x000000000c137984 */ /* 0x000fe80000000800 */
[----:B------:R-:W2:Y:S01]  /*0460*/  LDS R20, [R13] ;  /* 0x000000000d147984 */ /* 0x000ea20000000800 */
[----:B------:R-:W-:Y:S06]  /*0470*/  BAR.SYNC.DEFER_BLOCKING 0x0 ;  /* 0x0000000000007b1d */ /* 0x000fec0000010000 */
[----:B------:R-:W3:Y:S04]  /*0480*/  LDG.E R25, desc[UR12][R2.64+0xc] ;  /* 0x00000c0c02197981 */ /* 0x000ee8000c1e1900 */
[----:B------:R-:W4:Y:S01]  /*0490*/  LDG.E R28, desc[UR12][R6.64] ;  /* 0x0000000c061c7981 */ /* 0x000f22000c1e1900 */
[----:B------:R-:W-:-:S05]  /*04a0*/  MOV R9, UR14 ;  /* 0x0000000e00097c02 */ /* 0x000fca0008000f00 */
[----:B------:R-:W-:Y:S01]  /*04b0*/  IMAD.WIDE.U32 R8, R9, 0x10, R4 ;  /* 0x0000001009087825 */ /* 0x000fe200078e0004 */
[----:B---3--:R-:W-:Y:S04]  /*04c0*/  STS [R14], R25 ;  /* 0x000000190e007388 */ /* 0x008fe80000000800 */
[----:B----4-:R-:W-:Y:S01]  /*04d0*/  STS [R15], R28 ;  /* 0x0000001c0f007388 */ /* 0x010fe20000000800 */
[----:B------:R-:W-:Y:S06]  /*04e0*/  BAR.SYNC.DEFER_BLOCKING 0x0 ;  /* 0x0000000000007b1d */ /* 0x000fec0000010000 */
[----:B------:R-:W-:Y:S04]  /*04f0*/  LDS R23, [R12] ;  /* 0x000000000c177984 */ /* 0x000fe80000000800 */
[----:B------:R-:W3:Y:S01]  /*0500*/  LDS R24, [R13] ;  /* 0x000000000d187984 */ /* 0x000ee20000000800 */
[----:B------:R-:W-:Y:S06]  /*0510*/  BAR.SYNC.DEFER_BLOCKING 0x0 ;  /* 0x0000000000007b1d */ /* 0x000fec0000010000 */
[----:B------:R-:W4:Y:S04]  /*0520*/  LDG.E R27, desc[UR12][R2.64+0x10] ;  /* 0x0000100c021b7981 */ /* 0x000f28000c1e1900 */
[----:B------:R-:W5:Y:S01]  /*0530*/  LDG.E R29, desc[UR12][R8.64] ;  /* 0x0000000c081d7981 */ /* 0x000f62000c1e1900 */
[----:B------:R-:W-:-:S05]  /*0540*/  MOV R7, 0x4 ;  /* 0x0000000400077802 */ /* 0x000fca0000000f00 */
[----:B------:R-:W-:Y:S01]  /*0550*/  IMAD.WIDE R6, R16, R7, UR10 ;  /* 0x0000000a10067e25 */ /* 0x000fe2000f8e0207 */
[----:B----4-:R4:W-:Y:S04]  /*0560*/  STS [R14], R27 ;  /* 0x0000001b0e007388 */ /* 0x0109e80000000800 */
[----:B-----5:R5:W-:Y:S01]  /*0570*/  STS [R15], R29 ;  /* 0x0000001d0f007388 */ /* 0x020be20000000800 */
[----:B------:R-:W-:Y:S06]  /*0580*/  BAR.SYNC.DEFER_BLOCKING 0x0 ;  /* 0x0000000000007b1d */ /* 0x000fec0000010000 */
[----:B------:R-:W-:Y:S04]  /*0590*/  LDS R25, [R12] ;  /* 0x000000000c197984 */ /* 0x000fe80000000800 */
[----:B------:R-:W3:Y:S01]  /*05a0*/  LDS R28, [R13] ;  /* 0x000000000d1c7984 */ /* 0x000ee20000000800 */
[----:B------:R-:W-:Y:S06]  /*05b0*/  BAR.SYNC.DEFER_BLOCKING 0x0 ;  /* 0x0000000000007b1d */ /* 0x000fec0000010000 */
[----:B------:R-:W2:Y:S04]  /*05c0*/  LDG.E R6, desc[UR12][R6.64] ;  /* 0x0000000c06067981 */ /* 0x000ea8000c1e1900 */
[----:B------:R-:W4:Y:S01]  /*05d0*/  LDG.E R7, desc[UR12][R2.64+0x14] ;  /* 0x0000140c02077981 */ /* 0x000f22000c1e1900 */
[----:B0-----:R-:W-:Y:S01]  /*05e0*/  FFMA R22, R26, R22, R21 ;  /* 0x000000161a167223 */ /* 0x001fe20000000015 */
[----:B------:R-:W-:-:S05]  /*05f0*/  MOV R9, UR14 ;  /* 0x0000000e00097c02 */ /* 0x000fca0008000f00 */
[----:B------:R-:W-:Y:S01]  /*0600*/  IMAD.WIDE.U32 R8, R9, 0x18, R4 ;  /* 0x0000001809087825 */ /* 0x000fe200078e0004 */
[----:B----4-:R-:W-:Y:S04]  /*0610*/  STS [R14], R7 ;  /* 0x000000070e007388 */ /* 0x010fe80000000800 */
[----:B--2---:R-:W-:Y:S01]  /*0620*/  STS [R15], R6 ;  /* 0x000000060f007388 */ /* 0x004fe20000000800 */
[----:B------:R-:W-:Y:S06]  /*0630*/  BAR.SYNC.DEFER_BLOCKING 0x0 ;  /* 0x0000000000007b1d */ /* 0x000fec0000010000 */
[----:B------:R-:W-:Y:S04]  /*0640*/  LDS R21, [R12] ;  /* 0x000000000c157984 */ /* 0x000fe80000000800 */
[----:B------:R-:W0:Y:S01]  /*0650*/  LDS R26, [R13] ;  /* 0x000000000d1a7984 */ /* 0x000e220000000800 */
[----:B------:R-:W-:Y:S06]  /*0660*/  BAR.SYNC.DEFER_BLOCKING 0x0 ;  /* 0x0000000000007b1d */ /* 0x000fec0000010000 */
[----:B------:R-:W2:Y:S04]  /*0670*/  LDG.E R27, desc[UR12][R2.64+0x18] ;  /* 0x0000180c021b7981 */ /* 0x000ea8000c1e1900 */
[----:B------:R-:W4:Y:S01]  /*0680*/  LDG.E R9, desc[UR12][R8.64] ;  /* 0x0000000c08097981 */ /* 0x000f22000c1e1900 */
[----:B-----5:R-:W-:-:S05]  /*0690*/  MOV R29, UR14 ;  /* 0x0000000e001d7c02 */ /* 0x020fca0008000f00 */
[----:B------:R-:W-:Y:S01]  /*06a0*/  IMAD.WIDE.U32 R4, R29, 0x1c, R4 ;  /* 0x0000001c1d047825 */ /* 0x000fe200078e0004 */
[----:B--2---:R-:W-:Y:S04]  /*06b0*/  STS [R14], R27 ;  /* 0x0000001b0e007388 */ /* 0x004fe80000000800 */
[----:B----4-:R-:W-:Y:S01]  /*06c0*/  STS [R15], R9 ;  /* 0x000000090f007388 */ /* 0x010fe20000000800 */
[----:B------:R-:W-:Y:S06]  /*06d0*/  BAR.SYNC.DEFER_BLOCKING 0x0 ;  /* 0x0000000000007b1d */ /* 0x000fec0000010000 */
[----:B------:R-:W-:Y:S04]  /*06e0*/  LDS R7, [R12] ;  /* 0x000000000c077984 */ /* 0x000fe80000000800 */
[----:B------:R-:W2:Y:S01]  /*06f0*/  LDS R6, [R13] ;  /* 0x000000000d067984 */ /* 0x000ea20000000800 */
[----:B------:R-:W-:Y:S06]  /*0700*/  BAR.SYNC.DEFER_BLOCKING 0x0 ;  /* 0x0000000000007b1d */ /* 0x000fec0000010000 */
[----:B------:R4:W5:Y:S04]  /*0710*/  LDG.E R29, desc[UR12][R2.64+0x1c] ;  /* 0x00001c0c021d7981 */ /* 0x000968000c1e1900 */
[----:B------:R-:W5:Y:S01]  /*0720*/  LDG.E R4, desc[UR12][R4.64] ;  /* 0x0000000c04047981 */ /* 0x000f62000c1e1900 */
[----:B-1----:R-:W-:-:S04]  /*0730*/  FFMA R18, R17, R18, R22 ;  /* 0x0000001211127223 */ /* 0x002fc80000000016 */
[----:B------:R-:W-:Y:S01]  /*0740*/  FFMA R18, R19, R20, R18 ;  /* 0x0000001413127223 */ /* 0x000fe20000000012 */
[----:B------:R-:W-:-:S03]  /*0750*/  UIADD3 UR4, UPT, UPT, UR4, 0x8, URZ ;  /* 0x0000000804047890 */ /* 0x000fc6000fffe0ff */
[----:B---3--:R-:W-:Y:S01]  /*0760*/  FFMA R18, R23, R24, R18 ;  /* 0x0000001817127223 */ /* 0x008fe20000000012 */
[----:B------:R-:W-:-:S03]  /*0770*/  UISETP.NE.AND UP0, UPT, UR4, URZ, UPT ;  /* 0x000000ff0400728c */ /* 0x000fc6000bf05270 */
[----:B------:R-:W-:-:S04]  /*0780*/  FFMA R18, R25, R28, R18 ;  /* 0x0000001c19127223 */ /* 0x000fc80000000012 */
[----:B0-----:R-:W-:Y:S01]  /*0790*/  FFMA R18, R21, R26, R18 ;  /* 0x0000001a15127223 */ /* 0x001fe20000000012 */
[----:B----4-:R-:W-:-:S03]  /*07a0*/  MOV R3, UR14 ;  /* 0x0000000e00037c02 */ /* 0x010fc60008000f00 */
[----:B--2---:R-:W-:Y:S01]  /*07b0*/  FFMA R7, R7, R6, R18 ;  /* 0x0000000607077223 */ /* 0x004fe20000000012 */
[----:B------:R-:W-:Y:S02]  /*07c0*/  LEA R16, R3, R16, 0x3 ;  /* 0x0000001003107211 */ /* 0x000fe400078e18ff */
[----:B------:R-:W-:Y:S01]  /*07d0*/  IADD3 R0, PT, PT, R0, 0x8, RZ ;  /* 0x0000000800007810 */ /* 0x000fe20007ffe0ff */
[----:B-----5:R-:W-:Y:S04]  /*07e0*/  STS [R14], R29 ;  /* 0x0000001d0e007388 */ /* 0x020fe80000000800 */
[----:B------:R-:W-:Y:S01]  /*07f0*/  STS [R15], R4 ;  /* 0x000000040f007388 */ /* 0x000fe20000000800 */
[----:B------:R-:W-:Y:S06]  /*0800*/  BAR.SYNC.DEFER_BLOCKING 0x0 ;  /* 0x0000000000007b1d */ /* 0x000fec0000010000 */
[----:B------:R-:W-:Y:S04]  /*0810*/  LDS R8, [R12] ;  /* 0x000000000c087984 */ /* 0x000fe80000000800 */
[----:B------:R-:W0:Y:S02]  /*0820*/  LDS R9, [R13] ;  /* 0x000000000d097984 */ /* 0x000e240000000800 */
[----:B0-----:R-:W-:Y:S01]  /*0830*/  FFMA R21, R8, R9, R7 ;  /* 0x0000000908157223 */ /* 0x001fe20000000007 */
[----:B------:R-:W-:Y:S06]  /*0840*/  BAR.SYNC.DEFER_BLOCKING 0x0 ;  /* 0x0000000000007b1d */ /* 0x000fec0000010000 */
[----:B------:R-:W-:Y:S05]  /*0850*/  BRA.U UP0, `(.L_x_12) ;  /* 0xfffffff900787547 */ /* 0x000fea000b83ffff */
[----:B------:R-:W-:-:S12]  /*0860*/  ULOP3.LUT UR4, UR14, 0x7ffffff8, URZ, 0xc0, !UPT ;  /* 0x7ffffff80e047892 */ /* 0x000fd8000f8ec0ff */
.L_x_11:
[----:B------:R-:W-:-:S04]  /*0870*/  ULOP3.LUT UR6, UR14, 0x7, URZ, 0xc0, !UPT ;  /* 0x000000070e067892 */ /* 0x000fc8000f8ec0ff */
[----:B------:R-:W-:-:S09]  /*0880*/  UISETP.NE.AND UP0, UPT, UR6, URZ, UPT ;  /* 0x000000ff0600728c */ /* 0x000fd2000bf05270 */
[----:B------:R-:W-:Y:S05]  /*0890*/  BRA.U !UP0, `(.L_x_10) ;  /* 0x0000000508ac7547 */ /* 0x000fea000b800000 */
[----:B------:R-:W0:Y:S01]  /*08a0*/  S2R R3, SR_TID.X ;  /* 0x0000000000037919 */ /* 0x000e220000002100 */
[----:B------:R-:W-:Y:S02]  /*08b0*/  UISETP.GE.U32.AND UP0, UPT, UR6, 0x4, UPT ;  /* 0x000000040600788c */ /* 0x000fe4000bf06070 */
[----:B------:R-:W-:Y:S01]  /*08c0*/  ULOP3.LUT UR5, UR14, 0x3, URZ, 0xc0, !UPT ;  /* 0x000000030e057892 */ /* 0x000fe2000f8ec0ff */
[----:B------:R-:W1:Y:S03]  /*08d0*/  S2R R4, SR_TID.Y ;  /* 0x0000000000047919 */ /* 0x000e660000002200 */
[----:B------:R-:W-:Y:S01]  /*08e0*/  UISETP.NE.AND UP1, UPT, UR5, URZ, UPT ;  /* 0x000000ff0500728c */ /* 0x000fe2000bf25270 */
[----:B0-----:R-:W-:Y:S02]  /*08f0*/  IMAD R0, R10, UR14, R3 ;  /* 0x0000000e0a007c24 */ /* 0x001fe4000f8e0203 */
[----:B------:R-:W-:Y:S08]  /*0900*/  BRA.U !UP0, `(.L_x_13) ;  /* 0x0000000108c87547 */ /* 0x000ff0000b800000 */
[----:B------:R-:W0:Y:S01]  /*0910*/  LDC.64 R2, c[0x0][0x380] ;  /* 0x0000e000ff027b82 */ /* 0x000e220000000a00 */
[----:B-1----:R-:W-:Y:S02]  /*0920*/  IADD3 R8, PT, PT, R4, UR4, RZ ;  /* 0x0000000404087c10 */ /* 0x002fe4000fffe0ff */
[----:B------:R-:W-:-:S03]  /*0930*/  IADD3 R5, PT, PT, R0, UR4, RZ ;  /* 0x0000000400057c10 */ /* 0x000fc6000fffe0ff */
[----:B------:R-:W-:Y:S02]  /*0940*/  IMAD R9, R8, UR14, R11 ;  /* 0x0000000e08097c24 */ /* 0x000fe4000f8e020b */
[----:B------:R-:W1:Y:S01]  /*0950*/  LDC.64 R6, c[0x0][0x388] ;  /* 0x0000e200ff067b82 */ /* 0x000e620000000a00 */
[----:B0-----:R-:W-:-:S05]  /*0960*/  IMAD.WIDE R2, R5, 0x4, R2 ;  /* 0x0000000405027825 */ /* 0x001fca00078e0202 */
[----:B------:R-:W2:Y:S01]  /*0970*/  LDG.E R17, desc[UR12][R2.64] ;  /* 0x0000000c02117981 */ /* 0x000ea2000c1e1900 */
[----:B-1----:R-:W-:-:S05]  /*0980*/  IMAD.WIDE R8, R9, 0x4, R6 ;  /* 0x0000000409087825 */ /* 0x002fca00078e0206 */
[----:B------:R-:W3:Y:S01]  /*0990*/  LDG.E R18, desc[UR12][R8.64] ;  /* 0x0000000c08127981 */ /* 0x000ee2000c1e1900 */
[----:B------:R-:W-:-:S05]  /*09a0*/  MOV R7, UR14 ;  /* 0x0000000e00077c02 */ /* 0x000fca0008000f00 */
[----:B------:R-:W-:Y:S01]  /*09b0*/  IMAD.WIDE.U32 R6, R7, 0x4, R8 ;  /* 0x0000000407067825 */ /* 0x000fe200078e0008 */
[----:B--2---:R-:W-:Y:S04]  /*09c0*/  STS [R14], R17 ;  /* 0x000000110e007388 */ /* 0x004fe80000000800 */
[----:B---3--:R-:W-:Y:S01]  /*09d0*/  STS [R15], R18 ;  /* 0x000000120f007388 */ /* 0x008fe20000000800 */
[----:B------:R-:W-:Y:S06]  /*09e0*/  BAR.SYNC.DEFER_BLOCKING 0x0 ;  /* 0x0000000000007b1d */ /* 0x000fec0000010000 */
[----:B------:R-:W-:Y:S04]  /*09f0*/  LDS R16, [R12] ;  /* 0x000000000c107984 */ /* 0x000fe80000000800 */
[----:B------:R-:W0:Y:S01]  /*0a00*/  LDS R5, [R13] ;  /* 0x000000000d057984 */ /* 0x000e220000000800 */
[----:B------:R-:W-:Y:S06]  /*0a10*/  BAR.SYNC.DEFER_BLOCKING 0x0 ;  /* 0x0000000000007b1d */ /* 0x000fec0000010000 */
[----:B------:R-:W2:Y:S04]  /*0a20*/  LDG.E R19, desc[UR12][R2.64+0x4] ;  /* 0x0000040c02137981 */ /* 0x000ea8000c1e1900 */
[----:B------:R-:W3:Y:S01]  /*0a30*/  LDG.E R20, desc[UR12][R6.64] ;  /* 0x0000000c06147981 */ /* 0x000ee2000c1e1900 */
[----:B------:R-:W-:-:S05]  /*0a40*/  MOV R9, UR14 ;  /* 0x0000000e00097c02 */ /* 0x000fca0008000f00 */
[----:B------:R-:W-:Y:S01]  /*0a50*/  IMAD.WIDE.U32 R8, R9, 0x4, R6 ;  /* 0x0000000409087825 */ /* 0x000fe200078e0006 */
        /* <DEDUP_REMOVED lines=18> */
[----:B0-----:R-:W-:-:S04]  /*0b80*/  FFMA R5, R16, R5, R21 ;  /* 0x0000000510057223 */ /* 0x001fc80000000015 */
[----:B-1----:R-:W-:-:S04]  /*0b90*/  FFMA R5, R18, R17, R5 ;  /* 0x0000001112057223 */ /* 0x002fc80000000005 */
[----:B--2---:R-:W-:Y:S01]  /*0ba0*/  FFMA R5, R20, R19, R5 ;  /* 0x0000001314057223 */ /* 0x004fe20000000005 */
[----:B------:R-:W-:Y:S01]  /*0bb0*/  UIADD3 UR4, UPT, UPT, UR4, 0x4, URZ ;  /* 0x0000000404047890 */ /* 0x000fe2000fffe0ff */
[----:B---3--:R-:W-:Y:S04]  /*0bc0*/  STS [R14], R25 ;  /* 0x000000190e007388 */ /* 0x008fe80000000800 */
[----:B----4-:R-:W-:Y:S01]  /*0bd0*/  STS [R15], R6 ;  /* 0x000000060f007388 */ /* 0x010fe20000000800 */
[----:B------:R-:W-:Y:S06]  /*0be0*/  BAR.SYNC.DEFER_BLOCKING 0x0 ;  /* 0x0000000000007b1d */ /* 0x000fec0000010000 */
[----:B------:R-:W-:Y:S04]  /*0bf0*/  LDS R8, [R12] ;  /* 0x000000000c087984 */ /* 0x000fe80000000800 */
[----:B------:R-:W0:Y:S02]  /*0c00*/  LDS R9, [R13] ;  /* 0x000000000d097984 */ /* 0x000e240000000800 */
[----:B0-----:R-:W-:Y:S01]  /*0c10*/  FFMA R21, R8, R9, R5 ;  /* 0x0000000908157223 */ /* 0x001fe20000000005 */
[----:B------:R-:W-:Y:S06]  /*0c20*/  BAR.SYNC.DEFER_BLOCKING 0x0 ;  /* 0x0000000000007b1d */ /* 0x000fec0000010000 */
.L_x_13:
[----:B------:R-:W-:Y:S05]  /*0c30*/  BRA.U !UP1, `(.L_x_10) ;  /* 0x0000000109c47547 */ /* 0x000fea000b800000 */
[----:B------:R-:W-:Y:S02]  /*0c40*/  UISETP.NE.AND UP0, UPT, UR5, 0x1, UPT ;  /* 0x000000010500788c */ /* 0x000fe4000bf05270 */
[----:B------:R-:W-:-:S04]  /*0c50*/  ULOP3.LUT UR6, UR14, 0x1, URZ, 0xc0, !UPT ;  /* 0x000000010e067892 */ /* 0x000fc8000f8ec0ff */
[----:B------:R-:W-:-:S03]  /*0c60*/  UISETP.NE.U32.AND UP1, UPT, UR6, 0x1, UPT ;  /* 0x000000010600788c */ /* 0x000fc6000bf25070 */
        /* <DEDUP_REMOVED lines=20> */
[----:B------:R-:W-:Y:S01]  /*0db0*/  UIADD3 UR4, UPT, UPT, UR4, 0x2, URZ ;  /* 0x0000000204047890 */ /* 0x000fe2000fffe0ff */
[----:B0-----:R-:W-:-:S02]  /*0dc0*/  FFMA R17, R18, R17, R21 ;  /* 0x0000001112117223 */ /* 0x001fc40000000015 */
[----:B--2---:R-:W-:Y:S04]  /*0dd0*/  STS [R14], R19 ;  /* 0x000000130e007388 */ /* 0x004fe80000000800 */
[----:B---3--:R-:W-:Y:S01]  /*0de0*/  STS [R15], R6 ;  /* 0x000000060f007388 */ /* 0x008fe20000000800 */
[----:B------:R-:W-:Y:S06]  /*0df0*/  BAR.SYNC.DEFER_BLOCKING 0x0 ;  /* 0x0000000000007b1d */ /* 0x000fec0000010000 */
[----:B------:R-:W-:Y:S04]  /*0e00*/  LDS R8, [R12] ;  /* 0x000000000c087984 */ /* 0x000fe80000000800 */
[----:B------:R-:W0:Y:S02]  /*0e10*/  LDS R5, [R13] ;  /* 0x000000000d057984 */ /* 0x000e240000000800 */
[----:B0-----:R-:W-:Y:S01]  /*0e20*/  FFMA R21, R8, R5, R17 ;  /* 0x0000000508157223 */ /* 0x001fe20000000011 */
[----:B------:R-:W-:Y:S06]  /*0e30*/  BAR.SYNC.DEFER_BLOCKING 0x0 ;  /* 0x0000000000007b1d */ /* 0x000fec0000010000 */
.L_x_14:
[----:B------:R-:W-:Y:S05]  /*0e40*/  BRA.U UP1, `(.L_x_10) ;  /* 0x0000000101407547 */ /* 0x000fea000b800000 */
[----:B------:R-:W0:Y:S01]  /*0e50*/  LDC.64 R6, c[0x0][0x380] ;  /* 0x0000e000ff067b82 */ /* 0x000e220000000a00 */
[----:B-1----:R-:W-:Y:S02]  /*0e60*/  IADD3 R4, PT, PT, R4, UR4, RZ ;  /* 0x0000000404047c10 */ /* 0x002fe4000fffe0ff */
[----:B------:R-:W-:-:S03]  /*0e70*/  IADD3 R5, PT, PT, R0, UR4, RZ ;  /* 0x0000000400057c10 */ /* 0x000fc6000fffe0ff */
[----:B------:R-:W-:Y:S02]  /*0e80*/  IMAD R9, R4, UR14, R11 ;  /* 0x0000000e04097c24 */ /* 0x000fe4000f8e020b */
[----:B------:R-:W1:Y:S01]  /*0e90*/  LDC.64 R2, c[0x0][0x388] ;  /* 0x0000e200ff027b82 */ /* 0x000e620000000a00 */
[----:B0-----:R-:W-:-:S06]  /*0ea0*/  IMAD.WIDE R4, R5, 0x4, R6 ;  /* 0x0000000405047825 */ /* 0x001fcc00078e0206 */
[----:B------:R-:W2:Y:S01]  /*0eb0*/  LDG.E R5, desc[UR12][R4.64] ;  /* 0x0000000c04057981 */ /* 0x000ea2000c1e1900 */
[----:B-1----:R-:W-:-:S06]  /*0ec0*/  IMAD.WIDE R2, R9, 0x4, R2 ;  /* 0x0000000409027825 */ /* 0x002fcc00078e0202 */
[----:B------:R-:W3:Y:S04]  /*0ed0*/  LDG.E R2, desc[UR12][R2.64] ;  /* 0x0000000c02027981 */ /* 0x000ee8000c1e1900 */
[----:B--2---:R-:W-:Y:S04]  /*0ee0*/  STS [R14], R5 ;  /* 0x000000050e007388 */ /* 0x004fe80000000800 */
[----:B---3--:R-:W-:Y:S01]  /*0ef0*/  STS [R15], R2 ;  /* 0x000000020f007388 */ /* 0x008fe20000000800 */
[----:B------:R-:W-:Y:S06]  /*0f00*/  BAR.SYNC.DEFER_BLOCKING 0x0 ;  /* 0x0000000000007b1d */ /* 0x000fec0000010000 */
[----:B------:R-:W-:Y:S04]  /*0f10*/  LDS R12, [R12] ;  /* 0x000000000c0c7984 */ /* 0x000fe80000000800 */
[----:B------:R-:W0:Y:S02]  /*0f20*/  LDS R13, [R13] ;  /* 0x000000000d0d7984 */ /* 0x000e240000000800 */
[----:B0-----:R-:W-:Y:S01]  /*0f30*/  FFMA R21, R12, R13, R21 ;  /* 0x0000000d0c157223 */ /* 0x001fe20000000015 */
[----:B------:R-:W-:Y:S06]  /*0f40*/  BAR.SYNC.DEFER_BLOCKING 0x0 ;  /* 0x0000000000007b1d */ /* 0x000fec0000010000 */
.L_x_10:
[----:B------:R-:W0:Y:S01]  /*0f50*/  LDC.64 R2, c[0x0][0x390] ;  /* 0x0000e400ff027b82 */ /* 0x000e220000000a00 */
[----:B------:R-:W-:-:S04]  /*0f60*/  IMAD R11, R10, UR14, R11 ;  /* 0x0000000e0a0b7c24 */ /* 0x000fc8000f8e020b */
[----:B0-----:R-:W-:-:S05]  /*0f70*/  IMAD.WIDE R2, R11, 0x4, R2 ;  /* 0x000000040b027825 */ /* 0x001fca00078e0202 */
[----:B------:R-:W-:Y:S01]  /*0f80*/  STG.E desc[UR12][R2.64], R21 ;  /* 0x0000001502007986 */ /* 0x000fe2000c10190c */
[----:B------:R-:W-:Y:S05]  /*0f90*/  EXIT ;  /* 0x000000000000794d */ /* 0x000fea0003800000 */
.L_x_15:
        /* <DEDUP_REMOVED lines=14> */
.L_x_17:


//--------------------- .nv.global.init           --------------------------
	.section	.nv.global.init,"aw",@progbits
	.align	4
.nv.global.init:
	.type		mrg32k3aM1SubSeq,@object
	.size		mrg32k3aM1SubSeq,(mrg32k3aM2SubSeq - mrg32k3aM1SubSeq)
mrg32k3aM1SubSeq:
        /*0000*/ 	.byte	0x0b, 0xcc, 0xee, 0x04, 0x73, 0x29, 0x8b, 0x6f, 0xf6, 0x53, 0x03, 0xf6, 0x23, 0xf6, 0xea, 0xda
        /* <DEDUP_REMOVED lines=125> */
	.type		mrg32k3aM2SubSeq,@object
	.size		mrg32k3aM2SubSeq,(mrg32k3aM1 - mrg32k3aM2SubSeq)
mrg32k3aM2SubSeq:
        /* <DEDUP_REMOVED lines=126> */
	.type		mrg32k3aM1,@object
	.size		mrg32k3aM1,(mrg32k3aM1Seq - mrg32k3aM1)
mrg32k3aM1:
        /* <DEDUP_REMOVED lines=144> */
	.type		mrg32k3aM1Seq,@object
	.size		mrg32k3aM1Seq,(mrg32k3aM2 - mrg32k3aM1Seq)
mrg32k3aM1Seq:
        /* <DEDUP_REMOVED lines=144> */
	.type		mrg32k3aM2,@object
	.size		mrg32k3aM2,(mrg32k3aM2Seq - mrg32k3aM2)
mrg32k3aM2:
        /* <DEDUP_REMOVED lines=144> */
	.type		mrg32k3aM2Seq,@object
	.size		mrg32k3aM2Seq,(precalc_xorwow_matrix - mrg32k3aM2Seq)
mrg32k3aM2Seq:
        /* <DEDUP_REMOVED lines=144> */
	.type		precalc_xorwow_matrix,@object
	.size		precalc_xorwow_matrix,(precalc_xorwow_offset_matrix - precalc_xorwow_matrix)
precalc_xorwow_matrix:
        /* <DEDUP_REMOVED lines=6400> */
	.type		precalc_xorwow_offset_matrix,@object
	.size		precalc_xorwow_offset_matrix,(.L_1 - precalc_xorwow_offset_matrix)
precalc_xorwow_offset_matrix:
        /* <DEDUP_REMOVED lines=6400> */
.L_1:


//--------------------- .nv.shared.reserved.0     --------------------------
	.section	.nv.shared.reserved.0,"aw",@nobits
	.weak		__nv_reservedSMEM_offset_0_alias
	.size		__nv_reservedSMEM_offset_0_alias, 0, 64
	.other		__nv_reservedSMEM_offset_0_alias,@"STO_CUDA_RESERVED_SHARED STV_DEFAULT"
__nv_reservedSMEM_offset_0_alias:
	.zero		0
	.zero		64


//--------------------- .nv.shared._Z10matrixMultPfS_S_i --------------------------
	.section	.nv.shared._Z10matrixMultPfS_S_i,"aw",@nobits
	.sectionflags	@""
	.align	4
.nv.shared._Z10matrixMultPfS_S_i:
	.zero		1032


//--------------------- .nv.constant0._Z21generateRandomNumbersP17curandStateXORWOWPfS1_i --------------------------
	.section	.nv.constant0._Z21generateRandomNumbersP17curandStateXORWOWPfS1_i,"a",@progbits
	.sectionflags	@""
	.align	4
.nv.constant0._Z21generateRandomNumbersP17curandStateXORWOWPfS1_i:
	.zero		924


//--------------------- .nv.constant0._Z10matrixMultPfS_S_i --------------------------
	.section	.nv.constant0._Z10matrixMultPfS_S_i,"a",@progbits
	.sectionflags	@""
	.align	4
.nv.constant0._Z10matrixMultPfS_S_i:
	.zero		924


//--------------------- SYMBOLS --------------------------

	.type		.nv.reservedSmem.offset0,@object
	.size		.nv.reservedSmem.offset0,0x4
	.type		.nv.reservedSmem.cap,@object
	.size		.nv.reservedSmem.cap,0x4
